//
// Generated by NVIDIA NVVM Compiler
//
// Compiler Build ID: CL-36424714
// Cuda compilation tools, release 13.0, V13.0.88
// Based on NVVM 20.0.0
//

.version 9.0
.target sm_100
.address_size 64

	// .globl	_Z15transposeKernelPfS_ii
// _ZZ17matMulTiledKernelPfS_S_iiiiE10sharedMatA has been demoted
// _ZZ17matMulTiledKernelPfS_S_iiiiE10sharedMatB has been demoted

.visible .entry _Z15transposeKernelPfS_ii(
	.param .u64 .ptr .align 1 _Z15transposeKernelPfS_ii_param_0,
	.param .u64 .ptr .align 1 _Z15transposeKernelPfS_ii_param_1,
	.param .u32 _Z15transposeKernelPfS_ii_param_2,
	.param .u32 _Z15transposeKernelPfS_ii_param_3
)
{
	.reg .pred 	%p<4>;
	.reg .b32 	%r<15>;
	.reg .b32 	%f<2>;
	.reg .b64 	%rd<9>;

	ld.param.u64 	%rd1, [_Z15transposeKernelPfS_ii_param_0];
	ld.param.u64 	%rd2, [_Z15transposeKernelPfS_ii_param_1];
	ld.param.u32 	%r3, [_Z15transposeKernelPfS_ii_param_2];
	ld.param.u32 	%r5, [_Z15transposeKernelPfS_ii_param_3];
	mov.u32 	%r6, %ctaid.x;
	mov.u32 	%r7, %ntid.x;
	mov.u32 	%r8, %tid.x;
	mad.lo.s32 	%r1, %r6, %r7, %r8;
	mov.u32 	%r9, %ctaid.y;
	mov.u32 	%r10, %ntid.y;
	mov.u32 	%r11, %tid.y;
	mad.lo.s32 	%r12, %r9, %r10, %r11;
	setp.ge.s32 	%p1, %r1, %r3;
	setp.ge.s32 	%p2, %r12, %r5;
	or.pred  	%p3, %p1, %p2;
	@%p3 bra 	$L__BB0_2;
	cvta.to.global.u64 	%rd3, %rd1;
	cvta.to.global.u64 	%rd4, %rd2;
	mad.lo.s32 	%r13, %r5, %r1, %r12;
	mul.wide.s32 	%rd5, %r13, 4;
	add.s64 	%rd6, %rd3, %rd5;
	ld.global.f32 	%f1, [%rd6];
	mad.lo.s32 	%r14, %r3, %r12, %r1;
	mul.wide.s32 	%rd7, %r14, 4;
	add.s64 	%rd8, %rd4, %rd7;
	st.global.f32 	[%rd8], %f1;
$L__BB0_2:
	ret;

}
	// .globl	_Z12matMulKernelPfS_S_iii
.visible .entry _Z12matMulKernelPfS_S_iii(
	.param .u64 .ptr .align 1 _Z12matMulKernelPfS_S_iii_param_0,
	.param .u64 .ptr .align 1 _Z12matMulKernelPfS_S_iii_param_1,
	.param .u64 .ptr .align 1 _Z12matMulKernelPfS_S_iii_param_2,
	.param .u32 _Z12matMulKernelPfS_S_iii_param_3,
	.param .u32 _Z12matMulKernelPfS_S_iii_param_4,
	.param .u32 _Z12matMulKernelPfS_S_iii_param_5
)
{
	.reg .pred 	%p<13>;
	.reg .b32 	%r<41>;
	.reg .b32 	%f<68>;
	.reg .b64 	%rd<53>;

	ld.param.u64 	%rd7, [_Z12matMulKernelPfS_S_iii_param_0];
	ld.param.u64 	%rd8, [_Z12matMulKernelPfS_S_iii_param_1];
	ld.param.u64 	%rd6, [_Z12matMulKernelPfS_S_iii_param_2];
	ld.param.u32 	%r20, [_Z12matMulKernelPfS_S_iii_param_3];
	ld.param.u32 	%r18, [_Z12matMulKernelPfS_S_iii_param_4];
	ld.param.u32 	%r19, [_Z12matMulKernelPfS_S_iii_param_5];
	cvta.to.global.u64 	%rd1, %rd8;
	cvta.to.global.u64 	%rd2, %rd7;
	mov.u32 	%r21, %ctaid.y;
	mov.u32 	%r22, %ntid.y;
	mov.u32 	%r23, %tid.y;
	mad.lo.s32 	%r1, %r21, %r22, %r23;
	mov.u32 	%r24, %ctaid.x;
	mov.u32 	%r25, %ntid.x;
	mov.u32 	%r26, %tid.x;
	mad.lo.s32 	%r2, %r24, %r25, %r26;
	setp.ge.s32 	%p1, %r1, %r20;
	setp.ge.s32 	%p2, %r2, %r19;
	or.pred  	%p3, %p1, %p2;
	@%p3 bra 	$L__BB1_14;
	setp.lt.s32 	%p4, %r18, 1;
	mov.f32 	%f67, 0f00000000;
	@%p4 bra 	$L__BB1_13;
	mul.lo.s32 	%r3, %r18, %r1;
	and.b32  	%r4, %r18, 7;
	setp.lt.u32 	%p5, %r18, 8;
	mov.f32 	%f67, 0f00000000;
	mov.b32 	%r39, 0;
	@%p5 bra 	$L__BB1_5;
	and.b32  	%r39, %r18, 2147483640;
	neg.s32 	%r37, %r39;
	shl.b32 	%r7, %r19, 3;
	mul.wide.u32 	%rd9, %r3, 4;
	add.s64 	%rd10, %rd9, %rd2;
	add.s64 	%rd52, %rd10, 16;
	mov.f32 	%f67, 0f00000000;
	mul.wide.s32 	%rd13, %r19, 4;
	mov.u32 	%r36, %r2;
$L__BB1_4:
	.pragma "nounroll";
	ld.global.f32 	%f17, [%rd52+-16];
	mul.wide.s32 	%rd11, %r36, 4;
	add.s64 	%rd12, %rd1, %rd11;
	ld.global.f32 	%f18, [%rd12];
	fma.rn.f32 	%f19, %f17, %f18, %f67;
	ld.global.f32 	%f20, [%rd52+-12];
	add.s64 	%rd14, %rd12, %rd13;
	ld.global.f32 	%f21, [%rd14];
	fma.rn.f32 	%f22, %f20, %f21, %f19;
	ld.global.f32 	%f23, [%rd52+-8];
	add.s64 	%rd15, %rd14, %rd13;
	ld.global.f32 	%f24, [%rd15];
	fma.rn.f32 	%f25, %f23, %f24, %f22;
	ld.global.f32 	%f26, [%rd52+-4];
	add.s64 	%rd16, %rd15, %rd13;
	ld.global.f32 	%f27, [%rd16];
	fma.rn.f32 	%f28, %f26, %f27, %f25;
	ld.global.f32 	%f29, [%rd52];
	add.s64 	%rd17, %rd16, %rd13;
	ld.global.f32 	%f30, [%rd17];
	fma.rn.f32 	%f31, %f29, %f30, %f28;
	ld.global.f32 	%f32, [%rd52+4];
	add.s64 	%rd18, %rd17, %rd13;
	ld.global.f32 	%f33, [%rd18];
	fma.rn.f32 	%f34, %f32, %f33, %f31;
	ld.global.f32 	%f35, [%rd52+8];
	add.s64 	%rd19, %rd18, %rd13;
	ld.global.f32 	%f36, [%rd19];
	fma.rn.f32 	%f37, %f35, %f36, %f34;
	ld.global.f32 	%f38, [%rd52+12];
	add.s64 	%rd20, %rd19, %rd13;
	ld.global.f32 	%f39, [%rd20];
	fma.rn.f32 	%f67, %f38, %f39, %f37;
	add.s32 	%r37, %r37, 8;
	add.s32 	%r36, %r36, %r7;
	add.s64 	%rd52, %rd52, 32;
	setp.ne.s32 	%p6, %r37, 0;
	@%p6 bra 	$L__BB1_4;
$L__BB1_5:
	setp.eq.s32 	%p7, %r4, 0;
	@%p7 bra 	$L__BB1_13;
	and.b32  	%r13, %r18, 3;
	setp.lt.u32 	%p8, %r4, 4;
	@%p8 bra 	$L__BB1_8;
	add.s32 	%r28, %r39, %r3;
	mul.wide.u32 	%rd21, %r28, 4;
	add.s64 	%rd22, %rd2, %rd21;
	ld.global.f32 	%f41, [%rd22];
	mad.lo.s32 	%r29, %r39, %r19, %r2;
	mul.wide.s32 	%rd23, %r29, 4;
	add.s64 	%rd24, %rd1, %rd23;
	ld.global.f32 	%f42, [%rd24];
	fma.rn.f32 	%f43, %f41, %f42, %f67;
	cvt.u64.u32 	%rd25, %r3;
	cvt.u64.u32 	%rd26, %r39;
	add.s64 	%rd27, %rd26, %rd25;
	shl.b64 	%rd28, %rd27, 2;
	add.s64 	%rd29, %rd2, %rd28;
	ld.global.f32 	%f44, [%rd29+4];
	mul.wide.s32 	%rd30, %r19, 4;
	add.s64 	%rd31, %rd24, %rd30;
	ld.global.f32 	%f45, [%rd31];
	fma.rn.f32 	%f46, %f44, %f45, %f43;
	ld.global.f32 	%f47, [%rd29+8];
	add.s64 	%rd32, %rd31, %rd30;
	ld.global.f32 	%f48, [%rd32];
	fma.rn.f32 	%f49, %f47, %f48, %f46;
	ld.global.f32 	%f50, [%rd29+12];
	add.s64 	%rd33, %rd32, %rd30;
	ld.global.f32 	%f51, [%rd33];
	fma.rn.f32 	%f67, %f50, %f51, %f49;
	add.s32 	%r39, %r39, 4;
$L__BB1_8:
	setp.eq.s32 	%p9, %r13, 0;
	@%p9 bra 	$L__BB1_13;
	setp.eq.s32 	%p10, %r13, 1;
	@%p10 bra 	$L__BB1_11;
	add.s32 	%r30, %r39, %r3;
	mul.wide.u32 	%rd34, %r30, 4;
	add.s64 	%rd35, %rd2, %rd34;
	ld.global.f32 	%f53, [%rd35];
	mad.lo.s32 	%r31, %r39, %r19, %r2;
	mul.wide.s32 	%rd36, %r31, 4;
	add.s64 	%rd37, %rd1, %rd36;
	ld.global.f32 	%f54, [%rd37];
	fma.rn.f32 	%f55, %f53, %f54, %f67;
	cvt.u64.u32 	%rd38, %r3;
	cvt.u64.u32 	%rd39, %r39;
	add.s64 	%rd40, %rd39, %rd38;
	shl.b64 	%rd41, %rd40, 2;
	add.s64 	%rd42, %rd2, %rd41;
	ld.global.f32 	%f56, [%rd42+4];
	mul.wide.s32 	%rd43, %r19, 4;
	add.s64 	%rd44, %rd37, %rd43;
	ld.global.f32 	%f57, [%rd44];
	fma.rn.f32 	%f67, %f56, %f57, %f55;
	add.s32 	%r39, %r39, 2;
$L__BB1_11:
	and.b32  	%r32, %r18, 1;
	setp.eq.b32 	%p11, %r32, 1;
	not.pred 	%p12, %p11;
	@%p12 bra 	$L__BB1_13;
	add.s32 	%r33, %r39, %r3;
	mul.wide.u32 	%rd45, %r33, 4;
	add.s64 	%rd46, %rd2, %rd45;
	ld.global.f32 	%f58, [%rd46];
	mad.lo.s32 	%r34, %r39, %r19, %r2;
	mul.wide.s32 	%rd47, %r34, 4;
	add.s64 	%rd48, %rd1, %rd47;
	ld.global.f32 	%f59, [%rd48];
	fma.rn.f32 	%f67, %f58, %f59, %f67;
$L__BB1_13:
	mad.lo.s32 	%r35, %r19, %r1, %r2;
	cvta.to.global.u64 	%rd49, %rd6;
	mul.wide.s32 	%rd50, %r35, 4;
	add.s64 	%rd51, %rd49, %rd50;
	st.global.f32 	[%rd51], %f67;
$L__BB1_14:
	ret;

}
	// .globl	_Z17matMulTiledKernelPfS_S_iiii
.visible .entry _Z17matMulTiledKernelPfS_S_iiii(
	.param .u64 .ptr .align 1 _Z17matMulTiledKernelPfS_S_iiii_param_0,
	.param .u64 .ptr .align 1 _Z17matMulTiledKernelPfS_S_iiii_param_1,
	.param .u64 .ptr .align 1 _Z17matMulTiledKernelPfS_S_iiii_param_2,
	.param .u32 _Z17matMulTiledKernelPfS_S_iiii_param_3,
	.param .u32 _Z17matMulTiledKernelPfS_S_iiii_param_4,
	.param .u32 _Z17matMulTiledKernelPfS_S_iiii_param_5,
	.param .u32 _Z17matMulTiledKernelPfS_S_iiii_param_6
)
{
	.reg .pred 	%p<27>;
	.reg .b32 	%r<57>;
	.reg .b32 	%f<181>;
	.reg .b64 	%rd<18>;
	// demoted variable
	.shared .align 4 .b8 _ZZ17matMulTiledKernelPfS_S_iiiiE10sharedMatA[1024];
	// demoted variable
	.shared .align 4 .b8 _ZZ17matMulTiledKernelPfS_S_iiiiE10sharedMatB[1024];
	ld.param.u64 	%rd6, [_Z17matMulTiledKernelPfS_S_iiii_param_0];
	ld.param.u64 	%rd7, [_Z17matMulTiledKernelPfS_S_iiii_param_1];
	ld.param.u32 	%r28, [_Z17matMulTiledKernelPfS_S_iiii_param_3];
	ld.param.u32 	%r29, [_Z17matMulTiledKernelPfS_S_iiii_param_4];
	ld.param.u32 	%r30, [_Z17matMulTiledKernelPfS_S_iiii_param_5];
	ld.param.u32 	%r31, [_Z17matMulTiledKernelPfS_S_iiii_param_6];
	cvta.to.global.u64 	%rd1, %rd7;
	cvta.to.global.u64 	%rd2, %rd6;
	mov.u32 	%r32, %ctaid.y;
	shl.b32 	%r33, %r32, 4;
	mov.u32 	%r1, %tid.y;
	add.s32 	%r2, %r33, %r1;
	mov.u32 	%r34, %ctaid.x;
	shl.b32 	%r35, %r34, 4;
	mov.u32 	%r3, %tid.x;
	add.s32 	%r4, %r35, %r3;
	setp.lt.s32 	%p1, %r31, 1;
	mov.f32 	%f180, 0f00000000;
	@%p1 bra 	$L__BB2_19;
	shl.b32 	%r37, %r1, 6;
	mov.u32 	%r38, _ZZ17matMulTiledKernelPfS_S_iiiiE10sharedMatA;
	add.s32 	%r5, %r38, %r37;
	shl.b32 	%r39, %r3, 2;
	add.s32 	%r6, %r5, %r39;
	mul.lo.s32 	%r7, %r29, %r2;
	mov.u32 	%r40, _ZZ17matMulTiledKernelPfS_S_iiiiE10sharedMatB;
	add.s32 	%r10, %r40, %r39;
	add.s32 	%r8, %r10, %r37;
	mul.lo.s32 	%r9, %r29, %r4;
	setp.eq.s32 	%p2, %r31, 1;
	mov.f32 	%f180, 0f00000000;
	mov.b32 	%r56, 0;
	@%p2 bra 	$L__BB2_13;
	and.b32  	%r41, %r31, 2147483646;
	neg.s32 	%r55, %r41;
	add.s32 	%r53, %r1, %r9;
	add.s32 	%r51, %r3, %r7;
	mov.f32 	%f180, 0f00000000;
	mov.u32 	%r52, %r3;
	mov.u32 	%r54, %r1;
$L__BB2_3:
	setp.ge.s32 	%p3, %r2, %r28;
	setp.ge.s32 	%p4, %r52, %r29;
	mul.wide.s32 	%rd8, %r51, 4;
	add.s64 	%rd3, %rd2, %rd8;
	mov.f32 	%f172, 0f00000000;
	or.pred  	%p5, %p3, %p4;
	@%p5 bra 	$L__BB2_5;
	ld.global.f32 	%f172, [%rd3];
$L__BB2_5:
	setp.ge.s32 	%p6, %r4, %r30;
	st.shared.f32 	[%r6], %f172;
	setp.ge.s32 	%p7, %r54, %r29;
	mul.wide.s32 	%rd9, %r53, 4;
	add.s64 	%rd4, %rd1, %rd9;
	mov.f32 	%f173, 0f00000000;
	or.pred  	%p8, %p6, %p7;
	@%p8 bra 	$L__BB2_7;
	ld.global.f32 	%f173, [%rd4];
$L__BB2_7:
	st.shared.f32 	[%r8], %f173;
	bar.sync 	0;
	ld.shared.f32 	%f27, [%r5];
	ld.shared.f32 	%f28, [%r10];
	fma.rn.f32 	%f29, %f27, %f28, %f180;
	ld.shared.f32 	%f30, [%r5+4];
	ld.shared.f32 	%f31, [%r10+64];
	fma.rn.f32 	%f32, %f30, %f31, %f29;
	ld.shared.f32 	%f33, [%r5+8];
	ld.shared.f32 	%f34, [%r10+128];
	fma.rn.f32 	%f35, %f33, %f34, %f32;
	ld.shared.f32 	%f36, [%r5+12];
	ld.shared.f32 	%f37, [%r10+192];
	fma.rn.f32 	%f38, %f36, %f37, %f35;
	ld.shared.f32 	%f39, [%r5+16];
	ld.shared.f32 	%f40, [%r10+256];
	fma.rn.f32 	%f41, %f39, %f40, %f38;
	ld.shared.f32 	%f42, [%r5+20];
	ld.shared.f32 	%f43, [%r10+320];
	fma.rn.f32 	%f44, %f42, %f43, %f41;
	ld.shared.f32 	%f45, [%r5+24];
	ld.shared.f32 	%f46, [%r10+384];
	fma.rn.f32 	%f47, %f45, %f46, %f44;
	ld.shared.f32 	%f48, [%r5+28];
	ld.shared.f32 	%f49, [%r10+448];
	fma.rn.f32 	%f50, %f48, %f49, %f47;
	ld.shared.f32 	%f51, [%r5+32];
	ld.shared.f32 	%f52, [%r10+512];
	fma.rn.f32 	%f53, %f51, %f52, %f50;
	ld.shared.f32 	%f54, [%r5+36];
	ld.shared.f32 	%f55, [%r10+576];
	fma.rn.f32 	%f56, %f54, %f55, %f53;
	ld.shared.f32 	%f57, [%r5+40];
	ld.shared.f32 	%f58, [%r10+640];
	fma.rn.f32 	%f59, %f57, %f58, %f56;
	ld.shared.f32 	%f60, [%r5+44];
	ld.shared.f32 	%f61, [%r10+704];
	fma.rn.f32 	%f62, %f60, %f61, %f59;
	ld.shared.f32 	%f63, [%r5+48];
	ld.shared.f32 	%f64, [%r10+768];
	fma.rn.f32 	%f65, %f63, %f64, %f62;
	ld.shared.f32 	%f66, [%r5+52];
	ld.shared.f32 	%f67, [%r10+832];
	fma.rn.f32 	%f68, %f66, %f67, %f65;
	ld.shared.f32 	%f69, [%r5+56];
	ld.shared.f32 	%f70, [%r10+896];
	fma.rn.f32 	%f71, %f69, %f70, %f68;
	ld.shared.f32 	%f72, [%r5+60];
	ld.shared.f32 	%f73, [%r10+960];
	fma.rn.f32 	%f6, %f72, %f73, %f71;
	bar.sync 	0;
	add.s32 	%r42, %r52, 16;
	setp.ge.s32 	%p10, %r42, %r29;
	mov.f32 	%f174, 0f00000000;
	or.pred  	%p11, %p3, %p10;
	@%p11 bra 	$L__BB2_9;
	ld.global.f32 	%f174, [%rd3+64];
$L__BB2_9:
	st.shared.f32 	[%r6], %f174;
	add.s32 	%r43, %r54, 16;
	setp.ge.s32 	%p13, %r43, %r29;
	mov.f32 	%f175, 0f00000000;
	or.pred  	%p14, %p6, %p13;
	@%p14 bra 	$L__BB2_11;
	ld.global.f32 	%f175, [%rd4+64];
$L__BB2_11:
	st.shared.f32 	[%r8], %f175;
	bar.sync 	0;
	ld.shared.f32 	%f75, [%r5];
	ld.shared.f32 	%f76, [%r10];
	fma.rn.f32 	%f77, %f75, %f76, %f6;
	ld.shared.f32 	%f78, [%r5+4];
	ld.shared.f32 	%f79, [%r10+64];
	fma.rn.f32 	%f80, %f78, %f79, %f77;
	ld.shared.f32 	%f81, [%r5+8];
	ld.shared.f32 	%f82, [%r10+128];
	fma.rn.f32 	%f83, %f81, %f82, %f80;
	ld.shared.f32 	%f84, [%r5+12];
	ld.shared.f32 	%f85, [%r10+192];
	fma.rn.f32 	%f86, %f84, %f85, %f83;
	ld.shared.f32 	%f87, [%r5+16];
	ld.shared.f32 	%f88, [%r10+256];
	fma.rn.f32 	%f89, %f87, %f88, %f86;
	ld.shared.f32 	%f90, [%r5+20];
	ld.shared.f32 	%f91, [%r10+320];
	fma.rn.f32 	%f92, %f90, %f91, %f89;
	ld.shared.f32 	%f93, [%r5+24];
	ld.shared.f32 	%f94, [%r10+384];
	fma.rn.f32 	%f95, %f93, %f94, %f92;
	ld.shared.f32 	%f96, [%r5+28];
	ld.shared.f32 	%f97, [%r10+448];
	fma.rn.f32 	%f98, %f96, %f97, %f95;
	ld.shared.f32 	%f99, [%r5+32];
	ld.shared.f32 	%f100, [%r10+512];
	fma.rn.f32 	%f101, %f99, %f100, %f98;
	ld.shared.f32 	%f102, [%r5+36];
	ld.shared.f32 	%f103, [%r10+576];
	fma.rn.f32 	%f104, %f102, %f103, %f101;
	ld.shared.f32 	%f105, [%r5+40];
	ld.shared.f32 	%f106, [%r10+640];
	fma.rn.f32 	%f107, %f105, %f106, %f104;
	ld.shared.f32 	%f108, [%r5+44];
	ld.shared.f32 	%f109, [%r10+704];
	fma.rn.f32 	%f110, %f108, %f109, %f107;
	ld.shared.f32 	%f111, [%r5+48];
	ld.shared.f32 	%f112, [%r10+768];
	fma.rn.f32 	%f113, %f111, %f112, %f110;
	ld.shared.f32 	%f114, [%r5+52];
	ld.shared.f32 	%f115, [%r10+832];
	fma.rn.f32 	%f116, %f114, %f115, %f113;
	ld.shared.f32 	%f117, [%r5+56];
	ld.shared.f32 	%f118, [%r10+896];
	fma.rn.f32 	%f119, %f117, %f118, %f116;
	ld.shared.f32 	%f120, [%r5+60];
	ld.shared.f32 	%f121, [%r10+960];
	fma.rn.f32 	%f180, %f120, %f121, %f119;
	bar.sync 	0;
	add.s32 	%r55, %r55, 2;
	add.s32 	%r54, %r54, 32;
	add.s32 	%r53, %r53, 32;
	add.s32 	%r52, %r52, 32;
	add.s32 	%r51, %r51, 32;
	setp.ne.s32 	%p15, %r55, 0;
	@%p15 bra 	$L__BB2_3;
	shl.b32 	%r44, %r31, 4;
	and.b32  	%r56, %r44, -32;
$L__BB2_13:
	and.b32  	%r45, %r31, 1;
	setp.eq.b32 	%p16, %r45, 1;
	not.pred 	%p17, %p16;
	@%p17 bra 	$L__BB2_19;
	setp.ge.s32 	%p18, %r2, %r28;
	add.s32 	%r26, %r56, %r3;
	setp.ge.s32 	%p19, %r26, %r29;
	mov.f32 	%f178, 0f00000000;
	or.pred  	%p20, %p18, %p19;
	@%p20 bra 	$L__BB2_16;
	add.s32 	%r47, %r26, %r7;
	mul.wide.s32 	%rd10, %r47, 4;
	add.s64 	%rd11, %rd2, %rd10;
	ld.global.f32 	%f178, [%rd11];
$L__BB2_16:
	setp.ge.s32 	%p21, %r4, %r30;
	st.shared.f32 	[%r6], %f178;
	add.s32 	%r27, %r56, %r1;
	setp.ge.s32 	%p22, %r27, %r29;
	mov.f32 	%f179, 0f00000000;
	or.pred  	%p23, %p21, %p22;
	@%p23 bra 	$L__BB2_18;
	add.s32 	%r49, %r27, %r9;
	mul.wide.s32 	%rd12, %r49, 4;
	add.s64 	%rd13, %rd1, %rd12;
	ld.global.f32 	%f179, [%rd13];
$L__BB2_18:
	st.shared.f32 	[%r8], %f179;
	bar.sync 	0;
	ld.shared.f32 	%f124, [%r5];
	ld.shared.f32 	%f125, [%r10];
	fma.rn.f32 	%f126, %f124, %f125, %f180;
	ld.shared.f32 	%f127, [%r5+4];
	ld.shared.f32 	%f128, [%r10+64];
	fma.rn.f32 	%f129, %f127, %f128, %f126;
	ld.shared.f32 	%f130, [%r5+8];
	ld.shared.f32 	%f131, [%r10+128];
	fma.rn.f32 	%f132, %f130, %f131, %f129;
	ld.shared.f32 	%f133, [%r5+12];
	ld.shared.f32 	%f134, [%r10+192];
	fma.rn.f32 	%f135, %f133, %f134, %f132;
	ld.shared.f32 	%f136, [%r5+16];
	ld.shared.f32 	%f137, [%r10+256];
	fma.rn.f32 	%f138, %f136, %f137, %f135;
	ld.shared.f32 	%f139, [%r5+20];
	ld.shared.f32 	%f140, [%r10+320];
	fma.rn.f32 	%f141, %f139, %f140, %f138;
	ld.shared.f32 	%f142, [%r5+24];
	ld.shared.f32 	%f143, [%r10+384];
	fma.rn.f32 	%f144, %f142, %f143, %f141;
	ld.shared.f32 	%f145, [%r5+28];
	ld.shared.f32 	%f146, [%r10+448];
	fma.rn.f32 	%f147, %f145, %f146, %f144;
	ld.shared.f32 	%f148, [%r5+32];
	ld.shared.f32 	%f149, [%r10+512];
	fma.rn.f32 	%f150, %f148, %f149, %f147;
	ld.shared.f32 	%f151, [%r5+36];
	ld.shared.f32 	%f152, [%r10+576];
	fma.rn.f32 	%f153, %f151, %f152, %f150;
	ld.shared.f32 	%f154, [%r5+40];
	ld.shared.f32 	%f155, [%r10+640];
	fma.rn.f32 	%f156, %f154, %f155, %f153;
	ld.shared.f32 	%f157, [%r5+44];
	ld.shared.f32 	%f158, [%r10+704];
	fma.rn.f32 	%f159, %f157, %f158, %f156;
	ld.shared.f32 	%f160, [%r5+48];
	ld.shared.f32 	%f161, [%r10+768];
	fma.rn.f32 	%f162, %f160, %f161, %f159;
	ld.shared.f32 	%f163, [%r5+52];
	ld.shared.f32 	%f164, [%r10+832];
	fma.rn.f32 	%f165, %f163, %f164, %f162;
	ld.shared.f32 	%f166, [%r5+56];
	ld.shared.f32 	%f167, [%r10+896];
	fma.rn.f32 	%f168, %f166, %f167, %f165;
	ld.shared.f32 	%f169, [%r5+60];
	ld.shared.f32 	%f170, [%r10+960];
	fma.rn.f32 	%f180, %f169, %f170, %f168;
	bar.sync 	0;
$L__BB2_19:
	setp.ge.s32 	%p24, %r2, %r28;
	setp.ge.s32 	%p25, %r4, %r30;
	or.pred  	%p26, %p24, %p25;
	@%p26 bra 	$L__BB2_21;
	ld.param.u64 	%rd17, [_Z17matMulTiledKernelPfS_S_iiii_param_2];
	mad.lo.s32 	%r50, %r30, %r2, %r4;
	cvta.to.global.u64 	%rd14, %rd17;
	mul.wide.s32 	%rd15, %r50, 4;
	add.s64 	%rd16, %rd14, %rd15;
	st.global.f32 	[%rd16], %f180;
$L__BB2_21:
	ret;

}


// ===== COMPILED SASS (sm_100) =====

	.target	sm_100

	.elftype	@"ET_EXEC"


//--------------------- .note.nv.tkinfo           --------------------------
	.section	.note.nv.tkinfo,"",@"SHT_NOTE"
	.sectionflags	@"SHF_NOTE_NV_TKINFO"
	.tkinfo
        /*0018*/ 	.word	0x00000002
        /*0030*/ 	.string	""
        /*0030*/ 	.string	"ptxas"
        /*0030*/ 	.string	"Cuda compilation tools, release 13.0, V13.0.88"
        /*0030*/ 	.string	"Build cuda_13.0.r13.0/compiler.36424714_0"
        /*0030*/ 	.string	"-arch sm_100 -m 64 "



//--------------------- .note.nv.cuinfo           --------------------------
	.section	.note.nv.cuinfo,"",@"SHT_NOTE"
	.sectionflags	@"SHF_NOTE_NV_CUINFO"
        /*0018*/ 	.short	0x0002
        /*001a*/ 	.short	0x0064
        /*001c*/ 	.short	0x0082
	.zero		2


//--------------------- .nv.info                  --------------------------
	.section	.nv.info,"",@"SHT_CUDA_INFO"
	.align	4


	//----- nvinfo : EIATTR_REGCOUNT
	.align		4
        /*0000*/ 	.byte	0x04, 0x2f
        /*0002*/ 	.short	(.L_1 - .L_0)
	.align		4
.L_0:
        /*0004*/ 	.word	index@(_Z15transposeKernelPfS_ii)
        /*0008*/ 	.word	0x0000000a


	//----- nvinfo : EIATTR_FRAME_SIZE
	.align		4
.L_1:
        /*000c*/ 	.byte	0x04, 0x11
        /*000e*/ 	.short	(.L_3 - .L_2)
	.align		4
.L_2:
        /*0010*/ 	.word	index@(_Z15transposeKernelPfS_ii)
        /*0014*/ 	.word	0x00000000


	//----- nvinfo : EIATTR_REGCOUNT
	.align		4
.L_3:
        /*0018*/ 	.byte	0x04, 0x2f
        /*001a*/ 	.short	(.L_5 - .L_4)
	.align		4
.L_4:
        /*001c*/ 	.word	index@(_Z12matMulKernelPfS_S_iii)
        /*0020*/ 	.word	0x00000020


	//----- nvinfo : EIATTR_FRAME_SIZE
	.align		4
.L_5:
        /*0024*/ 	.byte	0x04, 0x11
        /*0026*/ 	.short	(.L_7 - .L_6)
	.align		4
.L_6:
        /*0028*/ 	.word	index@(_Z12matMulKernelPfS_S_iii)
        /*002c*/ 	.word	0x00000000


	//----- nvinfo : EIATTR_REGCOUNT
	.align		4
.L_7:
        /*0030*/ 	.byte	0x04, 0x2f
        /*0032*/ 	.short	(.L_9 - .L_8)
	.align		4
.L_8:
        /*0034*/ 	.word	index@(_Z17matMulTiledKernelPfS_S_iiii)
        /*0038*/ 	.word	0x00000020


	//----- nvinfo : EIATTR_FRAME_SIZE
	.align		4
.L_9:
        /*003c*/ 	.byte	0x04, 0x11
        /*003e*/ 	.short	(.L_11 - .L_10)
	.align		4
.L_10:
        /*0040*/ 	.word	index@(_Z17matMulTiledKernelPfS_S_iiii)
        /*0044*/ 	.word	0x00000000


	//----- nvinfo : EIATTR_MIN_STACK_SIZE
	.align		4
.L_11:
        /*0048*/ 	.byte	0x04, 0x12
        /*004a*/ 	.short	(.L_13 - .L_12)
	.align		4
.L_12:
        /*004c*/ 	.word	index@(_Z17matMulTiledKernelPfS_S_iiii)
        /*0050*/ 	.word	0x00000000


	//----- nvinfo : EIATTR_MIN_STACK_SIZE
	.align		4
.L_13:
        /*0054*/ 	.byte	0x04, 0x12
        /*0056*/ 	.short	(.L_15 - .L_14)
	.align		4
.L_14:
        /*0058*/ 	.word	index@(_Z12matMulKernelPfS_S_iii)
        /*005c*/ 	.word	0x00000000


	//----- nvinfo : EIATTR_MIN_STACK_SIZE
	.align		4
.L_15:
        /*0060*/ 	.byte	0x04, 0x12
        /*0062*/ 	.short	(.L_17 - .L_16)
	.align		4
.L_16:
        /*0064*/ 	.word	index@(_Z15transposeKernelPfS_ii)
        /*0068*/ 	.word	0x00000000
.L_17:


//--------------------- .nv.compat                --------------------------
	.section	.nv.compat,"",@"SHT_CUDA_COMPAT_INFO"
	.align	4
        /*0000*/ 	.byte	0x02, 0x09, 0x00, 0x00, 0x02, 0x02, 0x01, 0x00, 0x02, 0x05, 0x05, 0x00, 0x03, 0x07, 0x01, 0x01
        /*0010*/ 	.byte	0x02, 0x03, 0x00, 0x00, 0x02, 0x06, 0x01, 0x00, 0x04, 0x0b, 0x08, 0x00, 0x09, 0x00, 0x00, 0x00
        /*0020*/ 	.byte	0x00, 0x00, 0x00, 0x00


//--------------------- .nv.info._Z17matMulTiledKernelPfS_S_iiii --------------------------
	.section	.nv.info._Z17matMulTiledKernelPfS_S_iiii,"",@"SHT_CUDA_INFO"
	.sectionflags	@""
	.align	4


	//----- nvinfo : EIATTR_CUDA_API_VERSION
	.align		4
        /*0000*/ 	.byte	0x04, 0x37
        /*0002*/ 	.short	(.L_19 - .L_18)
.L_18:
        /*0004*/ 	.word	0x00000082


	//----- nvinfo : EIATTR_KPARAM_INFO
	.align		4
.L_19:
        /*0008*/ 	.byte	0x04, 0x17
        /*000a*/ 	.short	(.L_21 - .L_20)
.L_20:
        /*000c*/ 	.word	0x00000000
        /*0010*/ 	.short	0x0006
        /*0012*/ 	.short	0x0024
        /*0014*/ 	.byte	0x00, 0xf0, 0x11, 0x00


	//----- nvinfo : EIATTR_KPARAM_INFO
	.align		4
.L_21:
        /*0018*/ 	.byte	0x04, 0x17
        /*001a*/ 	.short	(.L_23 - .L_22)
.L_22:
        /*001c*/ 	.word	0x00000000
        /*0020*/ 	.short	0x0005
        /*0022*/ 	.short	0x0020
        /*0024*/ 	.byte	0x00, 0xf0, 0x11, 0x00


	//----- nvinfo : EIATTR_KPARAM_INFO
	.align		4
.L_23:
        /*0028*/ 	.byte	0x04, 0x17
        /*002a*/ 	.short	(.L_25 - .L_24)
.L_24:
        /*002c*/ 	.word	0x00000000
        /*0030*/ 	.short	0x0004
        /*0032*/ 	.short	0x001c
        /*0034*/ 	.byte	0x00, 0xf0, 0x11, 0x00


	//----- nvinfo : EIATTR_KPARAM_INFO
	.align		4
.L_25:
        /*0038*/ 	.byte	0x04, 0x17
        /*003a*/ 	.short	(.L_27 - .L_26)
.L_26:
        /*003c*/ 	.word	0x00000000
        /*0040*/ 	.short	0x0003
        /*0042*/ 	.short	0x0018
        /*0044*/ 	.byte	0x00, 0xf0, 0x11, 0x00


	//----- nvinfo : EIATTR_KPARAM_INFO
	.align		4
.L_27:
        /*0048*/ 	.byte	0x04, 0x17
        /*004a*/ 	.short	(.L_29 - .L_28)
.L_28:
        /*004c*/ 	.word	0x00000000
        /*0050*/ 	.short	0x0002
        /*0052*/ 	.short	0x0010
        /*0054*/ 	.byte	0x00, 0xf5, 0x21, 0x00


	//----- nvinfo : EIATTR_KPARAM_INFO
	.align		4
.L_29:
        /*0058*/ 	.byte	0x04, 0x17
        /*005a*/ 	.short	(.L_31 - .L_30)
.L_30:
        /*005c*/ 	.word	0x00000000
        /*0060*/ 	.short	0x0001
        /*0062*/ 	.short	0x0008
        /*0064*/ 	.byte	0x00, 0xf5, 0x21, 0x00


	//----- nvinfo : EIATTR_KPARAM_INFO
	.align		4
.L_31:
        /*0068*/ 	.byte	0x04, 0x17
        /*006a*/ 	.short	(.L_33 - .L_32)
.L_32:
        /*006c*/ 	.word	0x00000000
        /*0070*/ 	.short	0x0000
        /*0072*/ 	.short	0x0000
        /*0074*/ 	.byte	0x00, 0xf5, 0x21, 0x00


	//----- nvinfo : EIATTR_SPARSE_MMA_MASK
	.align		4
.L_33:
        /*0078*/ 	.byte	0x03, 0x50
        /*007a*/ 	.short	0x0000


	//----- nvinfo : EIATTR_MAXREG_COUNT
	.align		4
        /*007c*/ 	.byte	0x03, 0x1b
        /*007e*/ 	.short	0x00ff


	//----- nvinfo : EIATTR_NUM_BARRIERS
	.align		4
        /*0080*/ 	.byte	0x02, 0x4c
        /*0082*/ 	.byte	0x01
	.zero		1


	//----- nvinfo : EIATTR_MERCURY_ISA_VERSION
	.align		4
        /*0084*/ 	.byte	0x03, 0x5f
        /*0086*/ 	.short	0x0101


	//----- nvinfo : EIATTR_VRC_CTA_INIT_COUNT
	.align		4
        /*0088*/ 	.byte	0x02, 0x4a
	.zero		1
	.zero		1


	//----- nvinfo : EIATTR_EXIT_INSTR_OFFSETS
	.align		4
        /*008c*/ 	.byte	0x04, 0x1c
        /*008e*/ 	.short	(.L_35 - .L_34)


	//   ....[0]....
.L_34:
        /*0090*/ 	.word	0x00000d00


	//   ....[1]....
        /*0094*/ 	.word	0x00000d50


	//----- nvinfo : EIATTR_CBANK_PARAM_SIZE
	.align		4
.L_35:
        /*0098*/ 	.byte	0x03, 0x19
        /*009a*/ 	.short	0x0028


	//----- nvinfo : EIATTR_PARAM_CBANK
	.align		4
        /*009c*/ 	.byte	0x04, 0x0a
        /*009e*/ 	.short	(.L_37 - .L_36)
	.align		4
.L_36:
        /*00a0*/ 	.word	index@(.nv.constant0._Z17matMulTiledKernelPfS_S_iiii)
        /*00a4*/ 	.short	0x0380
        /*00a6*/ 	.short	0x0028


	//----- nvinfo : EIATTR_SW_WAR
	.align		4
.L_37:
        /*00a8*/ 	.byte	0x04, 0x36
        /*00aa*/ 	.short	(.L_39 - .L_38)
.L_38:
        /*00ac*/ 	.word	0x00000008
.L_39:


//--------------------- .nv.info._Z12matMulKernelPfS_S_iii --------------------------
	.section	.nv.info._Z12matMulKernelPfS_S_iii,"",@"SHT_CUDA_INFO"
	.sectionflags	@""
	.align	4


	//----- nvinfo : EIATTR_CUDA_API_VERSION
	.align		4
        /*0000*/ 	.byte	0x04, 0x37
        /*0002*/ 	.short	(.L_41 - .L_40)
.L_40:
        /*0004*/ 	.word	0x00000082


	//----- nvinfo : EIATTR_KPARAM_INFO
	.align		4
.L_41:
        /*0008*/ 	.byte	0x04, 0x17
        /*000a*/ 	.short	(.L_43 - .L_42)
.L_42:
        /*000c*/ 	.word	0x00000000
        /*0010*/ 	.short	0x0005
        /*0012*/ 	.short	0x0020
        /*0014*/ 	.byte	0x00, 0xf0, 0x11, 0x00


	//----- nvinfo : EIATTR_KPARAM_INFO
	.align		4
.L_43:
        /*0018*/ 	.byte	0x04, 0x17
        /*001a*/ 	.short	(.L_45 - .L_44)
.L_44:
        /*001c*/ 	.word	0x00000000
        /*0020*/ 	.short	0x0004
        /*0022*/ 	.short	0x001c
        /*0024*/ 	.byte	0x00, 0xf0, 0x11, 0x00


	//----- nvinfo : EIATTR_KPARAM_INFO
	.align		4
.L_45:
        /*0028*/ 	.byte	0x04, 0x17
        /*002a*/ 	.short	(.L_47 - .L_46)
.L_46:
        /*002c*/ 	.word	0x00000000
        /*0030*/ 	.short	0x0003
        /*0032*/ 	.short	0x0018
        /*0034*/ 	.byte	0x00, 0xf0, 0x11, 0x00


	//----- nvinfo : EIATTR_KPARAM_INFO
	.align		4
.L_47:
        /*0038*/ 	.byte	0x04, 0x17
        /*003a*/ 	.short	(.L_49 - .L_48)
.L_48:
        /*003c*/ 	.word	0x00000000
        /*0040*/ 	.short	0x0002
        /*0042*/ 	.short	0x0010
        /*0044*/ 	.byte	0x00, 0xf5, 0x21, 0x00


	//----- nvinfo : EIATTR_KPARAM_INFO
	.align		4
.L_49:
        /*0048*/ 	.byte	0x04, 0x17
        /*004a*/ 	.short	(.L_51 - .L_50)
.L_50:
        /*004c*/ 	.word	0x00000000
        /*0050*/ 	.short	0x0001
        /*0052*/ 	.short	0x0008
        /*0054*/ 	.byte	0x00, 0xf5, 0x21, 0x00


	//----- nvinfo : EIATTR_KPARAM_INFO
	.align		4
.L_51:
        /*0058*/ 	.byte	0x04, 0x17
        /*005a*/ 	.short	(.L_53 - .L_52)
.L_52:
        /*005c*/ 	.word	0x00000000
        /*0060*/ 	.short	0x0000
        /*0062*/ 	.short	0x0000
        /*0064*/ 	.byte	0x00, 0xf5, 0x21, 0x00


	//----- nvinfo : EIATTR_SPARSE_MMA_MASK
	.align		4
.L_53:
        /*0068*/ 	.byte	0x03, 0x50
        /*006a*/ 	.short	0x0000


	//----- nvinfo : EIATTR_MAXREG_COUNT
	.align		4
        /*006c*/ 	.byte	0x03, 0x1b
        /*006e*/ 	.short	0x00ff


	//----- nvinfo : EIATTR_MERCURY_ISA_VERSION
	.align		4
        /*0070*/ 	.byte	0x03, 0x5f
        /*0072*/ 	.short	0x0101


	//----- nvinfo : EIATTR_VRC_CTA_INIT_COUNT
	.align		4
        /*0074*/ 	.byte	0x02, 0x4a
	.zero		1
	.zero		1


	//----- nvinfo : EIATTR_EXIT_INSTR_OFFSETS
	.align		4
        /*0078*/ 	.byte	0x04, 0x1c
        /*007a*/ 	.short	(.L_55 - .L_54)


	//   ....[0]....
.L_54:
        /*007c*/ 	.word	0x000000d0


	//   ....[1]....
        /*0080*/ 	.word	0x000008f0


	//----- nvinfo : EIATTR_CBANK_PARAM_SIZE
	.align		4
.L_55:
        /*0084*/ 	.byte	0x03, 0x19
        /*0086*/ 	.short	0x0024


	//----- nvinfo : EIATTR_PARAM_CBANK
	.align		4
        /*0088*/ 	.byte	0x04, 0x0a
        /*008a*/ 	.short	(.L_57 - .L_56)
	.align		4
.L_56:
        /*008c*/ 	.word	index@(.nv.constant0._Z12matMulKernelPfS_S_iii)
        /*0090*/ 	.short	0x0380
        /*0092*/ 	.short	0x0024


	//----- nvinfo : EIATTR_SW_WAR
	.align		4
.L_57:
        /*0094*/ 	.byte	0x04, 0x36
        /*0096*/ 	.short	(.L_59 - .L_58)
.L_58:
        /*0098*/ 	.word	0x00000008
.L_59:


//--------------------- .nv.info._Z15transposeKernelPfS_ii --------------------------
	.section	.nv.info._Z15transposeKernelPfS_ii,"",@"SHT_CUDA_INFO"
	.sectionflags	@""
	.align	4


	//----- nvinfo : EIATTR_CUDA_API_VERSION
	.align		4
        /*0000*/ 	.byte	0x04, 0x37
        /*0002*/ 	.short	(.L_61 - .L_60)
.L_60:
        /*0004*/ 	.word	0x00000082


	//----- nvinfo : EIATTR_KPARAM_INFO
	.align		4
.L_61:
        /*0008*/ 	.byte	0x04, 0x17
        /*000a*/ 	.short	(.L_63 - .L_62)
.L_62:
        /*000c*/ 	.word	0x00000000
        /*0010*/ 	.short	0x0003
        /*0012*/ 	.short	0x0014
        /*0014*/ 	.byte	0x00, 0xf0, 0x11, 0x00


	//----- nvinfo : EIATTR_KPARAM_INFO
	.align		4
.L_63:
        /*0018*/ 	.byte	0x04, 0x17
        /*001a*/ 	.short	(.L_65 - .L_64)
.L_64:
        /*001c*/ 	.word	0x00000000
        /*0020*/ 	.short	0x0002
        /*0022*/ 	.short	0x0010
        /*0024*/ 	.byte	0x00, 0xf0, 0x11, 0x00


	//----- nvinfo : EIATTR_KPARAM_INFO
	.align		4
.L_65:
        /*0028*/ 	.byte	0x04, 0x17
        /*002a*/ 	.short	(.L_67 - .L_66)
.L_66:
        /*002c*/ 	.word	0x00000000
        /*0030*/ 	.short	0x0001
        /*0032*/ 	.short	0x0008
        /*0034*/ 	.byte	0x00, 0xf5, 0x21, 0x00


	//----- nvinfo : EIATTR_KPARAM_INFO
	.align		4
.L_67:
        /*0038*/ 	.byte	0x04, 0x17
        /*003a*/ 	.short	(.L_69 - .L_68)
.L_68:
        /*003c*/ 	.word	0x00000000
        /*0040*/ 	.short	0x0000
        /*0042*/ 	.short	0x0000
        /*0044*/ 	.byte	0x00, 0xf5, 0x21, 0x00


	//----- nvinfo : EIATTR_SPARSE_MMA_MASK
	.align		4
.L_69:
        /*0048*/ 	.byte	0x03, 0x50
        /*004a*/ 	.short	0x0000


	//----- nvinfo : EIATTR_MAXREG_COUNT
	.align		4
        /*004c*/ 	.byte	0x03, 0x1b
        /*004e*/ 	.short	0x00ff


	//----- nvinfo : EIATTR_MERCURY_ISA_VERSION
	.align		4
        /*0050*/ 	.byte	0x03, 0x5f
        /*0052*/ 	.short	0x0101


	//----- nvinfo : EIATTR_VRC_CTA_INIT_COUNT
	.align		4
        /*0054*/ 	.byte	0x02, 0x4a
	.zero		1
	.zero		1


	//----- nvinfo : EIATTR_EXIT_INSTR_OFFSETS
	.align		4
        /*0058*/ 	.byte	0x04, 0x1c
        /*005a*/ 	.short	(.L_71 - .L_70)


	//   ....[0]....
.L_70:
        /*005c*/ 	.word	0x000000c0


	//   ....[1]....
        /*0060*/ 	.word	0x00000160


	//----- nvinfo : EIATTR_CBANK_PARAM_SIZE
	.align		4
.L_71:
        /*0064*/ 	.byte	0x03, 0x19
        /*0066*/ 	.short	0x0018


	//----- nvinfo : EIATTR_PARAM_CBANK
	.align		4
        /*0068*/ 	.byte	0x04, 0x0a
        /*006a*/ 	.short	(.L_73 - .L_72)
	.align		4
.L_72:
        /*006c*/ 	.word	index@(.nv.constant0._Z15transposeKernelPfS_ii)
        /*0070*/ 	.short	0x0380
        /*0072*/ 	.short	0x0018


	//----- nvinfo : EIATTR_SW_WAR
	.align		4
.L_73:
        /*0074*/ 	.byte	0x04, 0x36
        /*0076*/ 	.short	(.L_75 - .L_74)
.L_74:
        /*0078*/ 	.word	0x00000008
.L_75:


//--------------------- .nv.callgraph             --------------------------
	.section	.nv.callgraph,"",@"SHT_CUDA_CALLGRAPH"
	.align	4
	.sectionentsize	8
	.align		4
        /*0000*/ 	.word	0x00000000
	.align		4
        /*0004*/ 	.word	0xffffffff
	.align		4
        /*0008*/ 	.word	0x00000000
	.align		4
        /*000c*/ 	.word	0xfffffffe
	.align		4
        /*0010*/ 	.word	0x00000000
	.align		4
        /*0014*/ 	.word	0xfffffffd
	.align		4
        /*0018*/ 	.word	0x00000000
	.align		4
        /*001c*/ 	.word	0xfffffffc


//--------------------- .text._Z17matMulTiledKernelPfS_S_iiii --------------------------
	.section	.text._Z17matMulTiledKernelPfS_S_iiii,"ax",@progbits
	.align	128
        .global         _Z17matMulTiledKernelPfS_S_iiii
        .type           _Z17matMulTiledKernelPfS_S_iiii,@function
        .size           _Z17matMulTiledKernelPfS_S_iiii,(.L_x_10 - _Z17matMulTiledKernelPfS_S_iiii)
        .other          _Z17matMulTiledKernelPfS_S_iiii,@"STO_CUDA_ENTRY STV_DEFAULT"
_Z17matMulTiledKernelPfS_S_iiii:
.text._Z17matMulTiledKernelPfS_S_iiii:
[----:B------:R-:W-:Y:S01]  /*0000*/  LDC R1, c[0x0][0x37c] ;  /* 0x0000df00ff017b82 */ /* 0x000fe20000000800 */
[----:B------:R-:W0:Y:S01]  /*0010*/  S2R R3, SR_CTAID.Y ;  /* 0x0000000000037919 */ /* 0x000e220000002600 */
[----:B------:R-:W1:Y:S01]  /*0020*/  LDCU UR7, c[0x0][0x3a4] ;  /* 0x00007480ff0777ac */ /* 0x000e620008000800 */
[----:B------:R-:W-:Y:S01]  /*0030*/  HFMA2 R21, -RZ, RZ, 0, 0 ;  /* 0x00000000ff157431 */ /* 0x000fe200000001ff */
[----:B------:R-:W0:Y:S01]  /*0040*/  S2R R12, SR_TID.Y ;  /* 0x00000000000c7919 */ /* 0x000e220000002200 */
[----:B------:R-:W2:Y:S01]  /*0050*/  LDCU.64 UR8, c[0x0][0x358] ;  /* 0x00006b00ff0877ac */ /* 0x000ea20008000a00 */
[----:B------:R-:W3:Y:S01]  /*0060*/  S2R R2, SR_CTAID.X ;  /* 0x0000000000027919 */ /* 0x000ee20000002500 */
[----:B------:R-:W3:Y:S01]  /*0070*/  S2R R13, SR_TID.X ;  /* 0x00000000000d7919 */ /* 0x000ee20000002100 */
[----:B-1----:R-:W-:Y:S01]  /*0080*/  UISETP.GE.AND UP0, UPT, UR7, 0x1, UPT ;  /* 0x000000010700788c */ /* 0x002fe2000bf06270 */
[----:B0-----:R-:W-:Y:S02]  /*0090*/  LEA R0, R3, R12, 0x4 ;  /* 0x0000000c03007211 */ /* 0x001fe400078e20ff */
[----:B---3--:R-:W-:-:S06]  /*00a0*/  LEA R3, R2, R13, 0x4 ;  /* 0x0000000d02037211 */ /* 0x008fcc00078e20ff */
[----:B--2---:R-:W-:Y:S05]  /*00b0*/  BRA.U !UP0, `(.L_x_0) ;  /* 0x0000000d08007547 */ /* 0x004fea000b800000 */
[----:B------:R-:W0:Y:S01]  /*00c0*/  S2UR UR6, SR_CgaCtaId ;  /* 0x00000000000679c3 */ /* 0x000e220000008800 */
[----:B------:R-:W-:Y:S01]  /*00d0*/  UMOV UR4, 0x400 ;  /* 0x0000040000047882 */ /* 0x000fe20000000000 */
[----:B------:R-:W-:Y:S01]  /*00e0*/  UISETP.NE.AND UP0, UPT, UR7, 0x1, UPT ;  /* 0x000000010700788c */ /* 0x000fe2000bf05270 */
[----:B------:R-:W-:Y:S01]  /*00f0*/  MOV R21, RZ ;  /* 0x000000ff00157202 */ /* 0x000fe20000000f00 */
[----:B------:R-:W-:Y:S02]  /*0100*/  UIADD3 UR5, UPT, UPT, UR4, 0x400, URZ ;  /* 0x0000040004057890 */ /* 0x000fe4000fffe0ff */
[----:B0-----:R-:W-:Y:S02]  /*0110*/  ULEA UR4, UR6, UR4, 0x18 ;  /* 0x0000000406047291 */ /* 0x001fe4000f8ec0ff */
[----:B------:R-:W-:-:S04]  /*0120*/  ULEA UR5, UR6, UR5, 0x18 ;  /* 0x0000000506057291 */ /* 0x000fc8000f8ec0ff */
[C---:B------:R-:W-:Y:S01]  /*0130*/  LEA R2, R12.reuse, UR4, 0x6 ;  /* 0x000000040c027c11 */ /* 0x040fe2000f8e30ff */
[----:B------:R-:W-:Y:S01]  /*0140*/  UMOV UR4, URZ ;  /* 0x000000ff00047c82 */ /* 0x000fe20008000000 */
[C---:B------:R-:W-:Y:S02]  /*0150*/  LEA R16, R13.reuse, UR5, 0x2 ;  /* 0x000000050d107c11 */ /* 0x040fe4000f8e10ff */
[----:B------:R-:W-:Y:S02]  /*0160*/  LEA R20, R13, R2, 0x2 ;  /* 0x000000020d147211 */ /* 0x000fe400078e10ff */
[----:B------:R-:W-:Y:S01]  /*0170*/  LEA R19, R12, R16, 0x6 ;  /* 0x000000100c137211 */ /* 0x000fe200078e30ff */
[----:B------:R-:W-:Y:S06]  /*0180*/  BRA.U !UP0, `(.L_x_1) ;  /* 0x0000000508dc7547 */ /* 0x000fec000b800000 */
[----:B------:R-:W0:Y:S01]  /*0190*/  LDC.64 R24, c[0x0][0x380] ;  /* 0x0000e000ff187b82 */ /* 0x000e220000000a00 */
[----:B------:R-:W1:Y:S01]  /*01a0*/  LDCU.64 UR10, c[0x0][0x398] ;  /* 0x00007300ff0a77ac */ /* 0x000e620008000a00 */
[----:B------:R-:W-:Y:S02]  /*01b0*/  MOV R21, RZ ;  /* 0x000000ff00157202 */ /* 0x000fe40000000f00 */
[----:B------:R-:W-:Y:S01]  /*01c0*/  MOV R15, R13 ;  /* 0x0000000d000f7202 */ /* 0x000fe20000000f00 */
[----:B------:R-:W-:Y:S01]  /*01d0*/  ULOP3.LUT UR4, UR7, 0x7ffffffe, URZ, 0xc0, !UPT ;  /* 0x7ffffffe07047892 */ /* 0x000fe2000f8ec0ff */
[----:B------:R-:W-:Y:S01]  /*01e0*/  MOV R14, R12 ;  /* 0x0000000c000e7202 */ /* 0x000fe20000000f00 */
[----:B------:R-:W2:Y:S01]  /*01f0*/  LDCU UR5, c[0x0][0x3a0] ;  /* 0x00007400ff0577ac */ /* 0x000ea20008000800 */
[----:B------:R-:W3:Y:S01]  /*0200*/  LDC.64 R22, c[0x0][0x388] ;  /* 0x0000e200ff167b82 */ /* 0x000ee20000000a00 */
[----:B------:R-:W4:Y:S01]  /*0210*/  LDCU UR6, c[0x0][0x39c] ;  /* 0x00007380ff0677ac */ /* 0x000f220008000800 */
[----:B------:R-:W-:Y:S01]  /*0220*/  UIADD3 UR4, UPT, UPT, -UR4, URZ, URZ ;  /* 0x000000ff04047290 */ /* 0x000fe2000fffe1ff */
[----:B-1----:R-:W-:Y:S01]  /*0230*/  ISETP.GE.AND P1, PT, R0, UR10, PT ;  /* 0x0000000a00007c0c */ /* 0x002fe2000bf26270 */
[----:B------:R-:W-:-:S02]  /*0240*/  IMAD R18, R3, UR11, R12 ;  /* 0x0000000b03127c24 */ /* 0x000fc4000f8e020c */
[----:B------:R-:W-:-:S10]  /*0250*/  IMAD R17, R0, UR11, R13 ;  /* 0x0000000b00117c24 */ /* 0x000fd4000f8e020d */
.L_x_2:
[----:B--2---:R-:W-:Y:S02]  /*0260*/  ISETP.GE.AND P0, PT, R3, UR5, PT ;  /* 0x0000000503007c0c */ /* 0x004fe4000bf06270 */
[----:B------:R-:W-:Y:S02]  /*0270*/  CS2R R8, SRZ ;  /* 0x0000000000087805 */ /* 0x000fe4000001ff00 */
[----:B----4-:R-:W-:Y:S01]  /*0280*/  ISETP.GE.OR P2, PT, R15, UR6, P1 ;  /* 0x000000060f007c0c */ /* 0x010fe20008f46670 */
[----:B0-----:R-:W-:Y:S01]  /*0290*/  IMAD.WIDE R28, R17, 0x4, R24 ;  /* 0x00000004111c7825 */ /* 0x001fe200078e0218 */
[----:B------:R-:W-:-:S03]  /*02a0*/  ISETP.GE.OR P3, PT, R14, UR6, P0 ;  /* 0x000000060e007c0c */ /* 0x000fc60008766670 */
[----:B---3--:R-:W-:-:S08]  /*02b0*/  IMAD.WIDE R26, R18, 0x4, R22 ;  /* 0x00000004121a7825 */ /* 0x008fd000078e0216 */
[----:B------:R-:W2:Y:S04]  /*02c0*/  @!P2 LDG.E R9, desc[UR8][R28.64] ;  /* 0x000000081c09a981 */ /* 0x000ea8000c1e1900 */
[----:B------:R-:W3:Y:S04]  /*02d0*/  @!P3 LDG.E R8, desc[UR8][R26.64] ;  /* 0x000000081a08b981 */ /* 0x000ee8000c1e1900 */
[----:B--2---:R-:W-:Y:S04]  /*02e0*/  STS [R20], R9 ;  /* 0x0000000914007388 */ /* 0x004fe80000000800 */
[----:B---3--:R-:W-:Y:S01]  /*02f0*/  STS [R19], R8 ;  /* 0x0000000813007388 */ /* 0x008fe20000000800 */
[----:B------:R-:W-:Y:S06]  /*0300*/  BAR.SYNC.DEFER_BLOCKING 0x0 ;  /* 0x0000000000007b1d */ /* 0x000fec0000010000 */
[----:B------:R-:W-:Y:S04]  /*0310*/  LDS R10, [R16] ;  /* 0x00000000100a7984 */ /* 0x000fe80000000800 */
[----:B------:R-:W0:Y:S04]  /*0320*/  LDS.128 R4, [R2] ;  /* 0x0000000002047984 */ /* 0x000e280000000c00 */
[----:B------:R-:W1:Y:S04]  /*0330*/  LDS R11, [R16+0x40] ;  /* 0x00004000100b7984 */ /* 0x000e680000000800 */
[----:B------:R-:W-:Y:S04]  /*0340*/  LDS R9, [R16+0x100] ;  /* 0x0001000010097984 */ /* 0x000fe80000000800 */
[----:B------:R-:W-:Y:S01]  /*0350*/  LDS R8, [R16+0x200] ;  /* 0x0002000010087984 */ /* 0x000fe20000000800 */
[----:B0-----:R-:W-:-:S04]  /*0360*/  FFMA R4, R4, R10, R21 ;  /* 0x0000000a04047223 */ /* 0x001fc80000000015 */
[----:B-1----:R-:W-:Y:S02]  /*0370*/  FFMA R5, R11, R5, R4 ;  /* 0x000000050b057223 */ /* 0x002fe40000000004 */
[----:B------:R-:W0:Y:S04]  /*0380*/  LDS R4, [R16+0x80] ;  /* 0x0000800010047984 */ /* 0x000e280000000800 */
[----:B------:R-:W1:Y:S01]  /*0390*/  LDS R11, [R16+0xc0] ;  /* 0x0000c000100b7984 */ /* 0x000e620000000800 */
[----:B0-----:R-:W-:-:S04]  /*03a0*/  FFMA R4, R4, R6, R5 ;  /* 0x0000000604047223 */ /* 0x001fc80000000005 */
[----:B-1----:R-:W-:Y:S02]  /*03b0*/  FFMA R11, R11, R7, R4 ;  /* 0x000000070b0b7223 */ /* 0x002fe40000000004 */
[----:B------:R-:W0:Y:S02]  /*03c0*/  LDS.128 R4, [R2+0x10] ;  /* 0x0000100002047984 */ /* 0x000e240000000c00 */
[----:B0-----:R-:W-:Y:S02]  /*03d0*/  FFMA R4, R4, R9, R11 ;  /* 0x0000000904047223 */ /* 0x001fe4000000000b */
[----:B------:R-:W0:Y:S02]  /*03e0*/  LDS R9, [R16+0x140] ;  /* 0x0001400010097984 */ /* 0x000e240000000800 */
[----:B0-----:R-:W-:Y:S02]  /*03f0*/  FFMA R5, R9, R5, R4 ;  /* 0x0000000509057223 */ /* 0x001fe40000000004 */
[----:B------:R-:W0:Y:S04]  /*0400*/  LDS R4, [R16+0x180] ;  /* 0x0001800010047984 */ /* 0x000e280000000800 */
[----:B------:R-:W1:Y:S01]  /*0410*/  LDS R9, [R16+0x1c0] ;  /* 0x0001c00010097984 */ /* 0x000e620000000800 */
[----:B0-----:R-:W-:-:S04]  /*0420*/  FFMA R4, R4, R6, R5 ;  /* 0x0000000604047223 */ /* 0x001fc80000000005 */
[----:B-1----:R-:W-:Y:S02]  /*0430*/  FFMA R9, R9, R7, R4 ;  /* 0x0000000709097223 */ /* 0x002fe40000000004 */
[----:B------:R-:W0:Y:S02]  /*0440*/  LDS.128 R4, [R2+0x20] ;  /* 0x0000200002047984 */ /* 0x000e240000000c00 */
[----:B0-----:R-:W-:Y:S02]  /*0450*/  FFMA R4, R4, R8, R9 ;  /* 0x0000000804047223 */ /* 0x001fe40000000009 */
[----:B------:R-:W0:Y:S04]  /*0460*/  LDS R9, [R16+0x240] ;  /* 0x0002400010097984 */ /* 0x000e280000000800 */
[----:B------:R-:W-:Y:S01]  /*0470*/  LDS R8, [R16+0x300] ;  /* 0x0003000010087984 */ /* 0x000fe20000000800 */
[----:B0-----:R-:W-:-:S03]  /*0480*/  FFMA R5, R9, R5, R4 ;  /* 0x0000000509057223 */ /* 0x001fc60000000004 */
[----:B------:R-:W0:Y:S04]  /*0490*/  LDS R4, [R16+0x280] ;  /* 0x0002800010047984 */ /* 0x000e280000000800 */
[----:B------:R-:W1:Y:S01]  /*04a0*/  LDS R9, [R16+0x2c0] ;  /* 0x0002c00010097984 */ /* 0x000e620000000800 */
[----:B0-----:R-:W-:-:S04]  /*04b0*/  FFMA R4, R4, R6, R5 ;  /* 0x0000000604047223 */ /* 0x001fc80000000005 */
[----:B-1----:R-:W-:Y:S02]  /*04c0*/  FFMA R9, R9, R7, R4 ;  /* 0x0000000709097223 */ /* 0x002fe40000000004 */
[----:B------:R-:W0:Y:S02]  /*04d0*/  LDS.128 R4, [R2+0x30] ;  /* 0x0000300002047984 */ /* 0x000e240000000c00 */
[----:B0-----:R-:W-:Y:S01]  /*04e0*/  FFMA R4, R4, R8, R9 ;  /* 0x0000000804047223 */ /* 0x001fe20000000009 */
[----:B------:R-:W-:Y:S01]  /*04f0*/  IADD3 R8, PT, PT, R15, 0x10, RZ ;  /* 0x000000100f087810 */ /* 0x000fe20007ffe0ff */
[----:B------:R-:W0:Y:S03]  /*0500*/  LDS R9, [R16+0x340] ;  /* 0x0003400010097984 */ /* 0x000e260000000800 */
[----:B------:R-:W-:Y:S02]  /*0510*/  ISETP.GE.OR P2, PT, R8, UR6, P1 ;  /* 0x0000000608007c0c */ /* 0x000fe40008f46670 */
[----:B------:R-:W1:Y:S01]  /*0520*/  LDS R8, [R16+0x380] ;  /* 0x0003800010087984 */ /* 0x000e620000000800 */
[----:B------:R-:W-:-:S04]  /*0530*/  IADD3 R10, PT, PT, R14, 0x10, RZ ;  /* 0x000000100e0a7810 */ /* 0x000fc80007ffe0ff */
[----:B------:R-:W-:Y:S02]  /*0540*/  ISETP.GE.OR P0, PT, R10, UR6, P0 ;  /* 0x000000060a007c0c */ /* 0x000fe40008706670 */
[----:B------:R-:W-:Y:S01]  /*0550*/  MOV R10, RZ ;  /* 0x000000ff000a7202 */ /* 0x000fe20000000f00 */
[----:B0-----:R-:W-:Y:S01]  /*0560*/  FFMA R9, R9, R5, R4 ;  /* 0x0000000509097223 */ /* 0x001fe20000000004 */
[----:B------:R-:W-:Y:S01]  /*0570*/  HFMA2 R5, -RZ, RZ, 0, 0 ;  /* 0x00000000ff057431 */ /* 0x000fe200000001ff */
[----:B------:R-:W0:Y:S01]  /*0580*/  LDS R4, [R16+0x3c0] ;  /* 0x0003c00010047984 */ /* 0x000e220000000800 */
[----:B------:R-:W-:Y:S06]  /*0590*/  BAR.SYNC.DEFER_BLOCKING 0x0 ;  /* 0x0000000000007b1d */ /* 0x000fec0000010000 */
[----:B------:R-:W2:Y:S04]  /*05a0*/  @!P2 LDG.E R5, desc[UR8][R28.64+0x40] ;  /* 0x000040081c05a981 */ /* 0x000ea8000c1e1900 */
[----:B------:R-:W3:Y:S01]  /*05b0*/  @!P0 LDG.E R10, desc[UR8][R26.64+0x40] ;  /* 0x000040081a0a8981 */ /* 0x000ee2000c1e1900 */
[----:B-1----:R-:W-:Y:S01]  /*05c0*/  FFMA R6, R8, R6, R9 ;  /* 0x0000000608067223 */ /* 0x002fe20000000009 */
[----:B------:R-:W-:Y:S01]  /*05d0*/  UIADD3 UR4, UPT, UPT, UR4, 0x2, URZ ;  /* 0x0000000204047890 */ /* 0x000fe2000fffe0ff */
[----:B------:R-:W-:-:S02]  /*05e0*/  IADD3 R18, PT, PT, R18, 0x20, RZ ;  /* 0x0000002012127810 */ /* 0x000fc40007ffe0ff */
[----:B------:R-:W-:Y:S01]  /*05f0*/  IADD3 R15, PT, PT, R15, 0x20, RZ ;  /* 0x000000200f0f7810 */ /* 0x000fe20007ffe0ff */
[----:B------:R-:W-:Y:S01]  /*0600*/  UISETP.NE.AND UP0, UPT, UR4, URZ, UPT ;  /* 0x000000ff0400728c */ /* 0x000fe2000bf05270 */
[----:B------:R-:W-:Y:S01]  /*0610*/  IADD3 R17, PT, PT, R17, 0x20, RZ ;  /* 0x0000002011117810 */ /* 0x000fe20007ffe0ff */
[----:B0-----:R-:W-:Y:S01]  /*0620*/  FFMA R7, R4, R7, R6 ;  /* 0x0000000704077223 */ /* 0x001fe20000000006 */
[----:B------:R-:W-:Y:S01]  /*0630*/  IADD3 R14, PT, PT, R14, 0x20, RZ ;  /* 0x000000200e0e7810 */ /* 0x000fe20007ffe0ff */
[----:B--2---:R-:W-:Y:S04]  /*0640*/  STS [R20], R5 ;  /* 0x0000000514007388 */ /* 0x004fe80000000800 */
[----:B---3--:R-:W-:Y:S01]  /*0650*/  STS [R19], R10 ;  /* 0x0000000a13007388 */ /* 0x008fe20000000800 */
[----:B------:R-:W-:Y:S06]  /*0660*/  BAR.SYNC.DEFER_BLOCKING 0x0 ;  /* 0x0000000000007b1d */ /* 0x000fec0000010000 */
[----:B------:R-:W-:Y:S04]  /*0670*/  LDS R5, [R16] ;  /* 0x0000000010057984 */ /* 0x000fe80000000800 */
[----:B------:R-:W0:Y:S04]  /*0680*/  LDS.128 R8, [R2] ;  /* 0x0000000002087984 */ /* 0x000e280000000c00 */
[----:B------:R-:W1:Y:S04]  /*0690*/  LDS R29, [R16+0x40] ;  /* 0x00004000101d7984 */ /* 0x000e680000000800 */
[----:B------:R-:W2:Y:S04]  /*06a0*/  LDS R21, [R16+0x80] ;  /* 0x0000800010157984 */ /* 0x000ea80000000800 */
[----:B------:R-:W3:Y:S04]  /*06b0*/  LDS R28, [R16+0xc0] ;  /* 0x0000c000101c7984 */ /* 0x000ee80000000800 */
[----:B------:R-:W-:Y:S01]  /*06c0*/  LDS R26, [R16+0x1c0] ;  /* 0x0001c000101a7984 */ /* 0x000fe20000000800 */
[----:B0-----:R-:W-:-:S03]  /*06d0*/  FFMA R8, R8, R5, R7 ;  /* 0x0000000508087223 */ /* 0x001fc60000000007 */
[----:B------:R-:W-:Y:S01]  /*06e0*/  LDS.128 R4, [R2+0x10] ;  /* 0x0000100002047984 */ /* 0x000fe20000000c00 */
[----:B-1----:R-:W-:-:S03]  /*06f0*/  FFMA R8, R29, R9, R8 ;  /* 0x000000091d087223 */ /* 0x002fc60000000008 */
[----:B------:R-:W0:Y:S01]  /*0700*/  LDS R9, [R16+0x100] ;  /* 0x0001000010097984 */ /* 0x000e220000000800 */
[----:B--2---:R-:W-:-:S03]  /*0710*/  FFMA R27, R21, R10, R8 ;  /* 0x0000000a151b7223 */ /* 0x004fc60000000008 */
[----:B------:R-:W1:Y:S01]  /*0720*/  LDS R29, [R16+0x140] ;  /* 0x00014000101d7984 */ /* 0x000e620000000800 */
[----:B---3--:R-:W-:-:S03]  /*0730*/  FFMA R11, R28, R11, R27 ;  /* 0x0000000b1c0b7223 */ /* 0x008fc6000000001b */
[----:B------:R-:W2:Y:S04]  /*0740*/  LDS R21, [R16+0x180] ;  /* 0x0001800010157984 */ /* 0x000ea80000000800 */
[----:B------:R-:W-:Y:S01]  /*0750*/  LDS R27, [R16+0x240] ;  /* 0x00024000101b7984 */ /* 0x000fe20000000800 */
[----:B0-----:R-:W-:-:S03]  /*0760*/  FFMA R4, R4, R9, R11 ;  /* 0x0000000904047223 */ /* 0x001fc6000000000b */
[----:B------:R-:W-:Y:S01]  /*0770*/  LDS.128 R8, [R2+0x20] ;  /* 0x0000200002087984 */ /* 0x000fe20000000c00 */
[----:B-1----:R-:W-:-:S03]  /*0780*/  FFMA R4, R29, R5, R4 ;  /* 0x000000051d047223 */ /* 0x002fc60000000004 */
[----:B------:R-:W0:Y:S01]  /*0790*/  LDS R5, [R16+0x200] ;  /* 0x0002000010057984 */ /* 0x000e220000000800 */
[----:B--2---:R-:W-:-:S04]  /*07a0*/  FFMA R21, R21, R6, R4 ;  /* 0x0000000615157223 */ /* 0x004fc80000000004 */
[----:B------:R-:W-:Y:S02]  /*07b0*/  FFMA R7, R26, R7, R21 ;  /* 0x000000071a077223 */ /* 0x000fe40000000015 */
[----:B------:R-:W1:Y:S04]  /*07c0*/  LDS R21, [R16+0x280] ;  /* 0x0002800010157984 */ /* 0x000e680000000800 */
[----:B------:R-:W2:Y:S01]  /*07d0*/  LDS R26, [R16+0x2c0] ;  /* 0x0002c000101a7984 */ /* 0x000ea20000000800 */
[----:B0-----:R-:W-:-:S03]  /*07e0*/  FFMA R8, R8, R5, R7 ;  /* 0x0000000508087223 */ /* 0x001fc60000000007 */
[----:B------:R-:W-:Y:S01]  /*07f0*/  LDS.128 R4, [R2+0x30] ;  /* 0x0000300002047984 */ /* 0x000fe20000000c00 */
[----:B------:R-:W-:-:S03]  /*0800*/  FFMA R8, R27, R9, R8 ;  /* 0x000000091b087223 */ /* 0x000fc60000000008 */
[----:B------:R-:W0:Y:S01]  /*0810*/  LDS R9, [R16+0x300] ;  /* 0x0003000010097984 */ /* 0x000e220000000800 */
[----:B-1----:R-:W-:-:S03]  /*0820*/  FFMA R21, R21, R10, R8 ;  /* 0x0000000a15157223 */ /* 0x002fc60000000008 */
[----:B------:R-:W1:Y:S01]  /*0830*/  LDS R27, [R16+0x340] ;  /* 0x00034000101b7984 */ /* 0x000e620000000800 */
[----:B--2---:R-:W-:-:S03]  /*0840*/  FFMA R11, R26, R11, R21 ;  /* 0x0000000b1a0b7223 */ /* 0x004fc60000000015 */
[----:B------:R-:W2:Y:S04]  /*0850*/  LDS R8, [R16+0x380] ;  /* 0x0003800010087984 */ /* 0x000ea80000000800 */
[----:B------:R-:W3:Y:S01]  /*0860*/  LDS R21, [R16+0x3c0] ;  /* 0x0003c00010157984 */ /* 0x000ee20000000800 */
[----:B0-----:R-:W-:-:S04]  /*0870*/  FFMA R4, R4, R9, R11 ;  /* 0x0000000904047223 */ /* 0x001fc8000000000b */
[----:B-1----:R-:W-:-:S04]  /*0880*/  FFMA R5, R27, R5, R4 ;  /* 0x000000051b057223 */ /* 0x002fc80000000004 */
[----:B--2---:R-:W-:-:S04]  /*0890*/  FFMA R6, R8, R6, R5 ;  /* 0x0000000608067223 */ /* 0x004fc80000000005 */
[----:B---3--:R-:W-:Y:S01]  /*08a0*/  FFMA R21, R21, R7, R6 ;  /* 0x0000000715157223 */ /* 0x008fe20000000006 */
[----:B------:R-:W-:Y:S06]  /*08b0*/  BAR.SYNC.DEFER_BLOCKING 0x0 ;  /* 0x0000000000007b1d */ /* 0x000fec0000010000 */
[----:B------:R-:W-:Y:S05]  /*08c0*/  BRA.U UP0, `(.L_x_2) ;  /* 0xfffffff900647547 */ /* 0x000fea000b83ffff */
[----:B------:R-:W0:Y:S02]  /*08d0*/  LDCU UR7, c[0x0][0x3a4] ;  /* 0x00007480ff0777ac */ /* 0x000e240008000800 */
[----:B0-----:R-:W-:-:S04]  /*08e0*/  USHF.L.U32 UR4, UR7, 0x4, URZ ;  /* 0x0000000407047899 */ /* 0x001fc800080006ff */
[----:B------:R-:W-:-:S12]  /*08f0*/  ULOP3.LUT UR4, UR4, 0xffffffe0, URZ, 0xc0, !UPT ;  /* 0xffffffe004047892 */ /* 0x000fd8000f8ec0ff */
.L_x_1:
[----:B------:R-:W-:-:S04]  /*0900*/  ULOP3.LUT UR5, UR7, 0x1, URZ, 0xc0, !UPT ;  /* 0x0000000107057892 */ /* 0x000fc8000f8ec0ff */
[----:B------:R-:W-:-:S09]  /*0910*/  UISETP.NE.U32.AND UP0, UPT, UR5, 0x1, UPT ;  /* 0x000000010500788c */ /* 0x000fd2000bf05070 */
[----:B------:R-:W-:Y:S05]  /*0920*/  BRA.U UP0, `(.L_x_0) ;  /* 0x0000000100e47547 */ /* 0x000fea000b800000 */
[----:B------:R-:W0:Y:S01]  /*0930*/  LDCU.64 UR6, c[0x0][0x398] ;  /* 0x00007300ff0677ac */ /* 0x000e220008000a00 */
[----:B------:R-:W-:Y:S02]  /*0940*/  IADD3 R7, PT, PT, R13, UR4, RZ ;  /* 0x000000040d077c10 */ /* 0x000fe4000fffe0ff */
[----:B------:R-:W-:Y:S02]  /*0950*/  CS2R R14, SRZ ;  /* 0x00000000000e7805 */ /* 0x000fe4000001ff00 */
[----:B------:R-:W-:Y:S01]  /*0960*/  IADD3 R12, PT, PT, R12, UR4, RZ ;  /* 0x000000040c0c7c10 */ /* 0x000fe2000fffe0ff */
[----:B------:R-:W1:Y:S01]  /*0970*/  LDCU UR5, c[0x0][0x3a0] ;  /* 0x00007400ff0577ac */ /* 0x000e620008000800 */
[----:B0-----:R-:W-:Y:S02]  /*0980*/  ISETP.GE.AND P0, PT, R7, UR7, PT ;  /* 0x0000000707007c0c */ /* 0x001fe4000bf06270 */
[----:B------:R-:W-:Y:S02]  /*0990*/  ISETP.GE.AND P1, PT, R12, UR7, PT ;  /* 0x000000070c007c0c */ /* 0x000fe4000bf26270 */
[----:B------:R-:W-:-:S02]  /*09a0*/  ISETP.GE.OR P0, PT, R0, UR6, P0 ;  /* 0x0000000600007c0c */ /* 0x000fc40008706670 */
[----:B-1----:R-:W-:-:S11]  /*09b0*/  ISETP.GE.OR P1, PT, R3, UR5, P1 ;  /* 0x0000000503007c0c */ /* 0x002fd60008f26670 */
[----:B------:R-:W0:Y:S01]  /*09c0*/  @!P0 LDC.64 R8, c[0x0][0x380] ;  /* 0x0000e000ff088b82 */ /* 0x000e220000000a00 */
[----:B------:R-:W-:Y:S02]  /*09d0*/  @!P0 IMAD R7, R0, UR7, R7 ;  /* 0x0000000700078c24 */ /* 0x000fe4000f8e0207 */
[----:B------:R-:W-:-:S05]  /*09e0*/  @!P1 IMAD R13, R3, UR7, R12 ;  /* 0x00000007030d9c24 */ /* 0x000fca000f8e020c */
[----:B------:R-:W1:Y:S01]  /*09f0*/  @!P1 LDC.64 R4, c[0x0][0x388] ;  /* 0x0000e200ff049b82 */ /* 0x000e620000000a00 */
[----:B0-----:R-:W-:-:S05]  /*0a00*/  @!P0 IMAD.WIDE R8, R7, 0x4, R8 ;  /* 0x0000000407088825 */ /* 0x001fca00078e0208 */
[----:B------:R-:W2:Y:S01]  /*0a10*/  @!P0 LDG.E R15, desc[UR8][R8.64] ;  /* 0x00000008080f8981 */ /* 0x000ea2000c1e1900 */
[----:B-1----:R-:W-:-:S05]  /*0a20*/  @!P1 IMAD.WIDE R12, R13, 0x4, R4 ;  /* 0x000000040d0c9825 */ /* 0x002fca00078e0204 */
[----:B------:R-:W3:Y:S04]  /*0a30*/  @!P1 LDG.E R14, desc[UR8][R12.64] ;  /* 0x000000080c0e9981 */ /* 0x000ee8000c1e1900 */
        /* <DEDUP_REMOVED lines=8> */
[----:B------:R-:W-:Y:S04]  /*0ac0*/  LDS R17, [R16+0x100] ;  /* 0x0001000010117984 */ /* 0x000fe80000000800 */
[----:B------:R-:W4:Y:S04]  /*0ad0*/  LDS.128 R8, [R2+0x10] ;  /* 0x0000100002087984 */ /* 0x000f280000000c00 */
[----:B------:R-:W5:Y:S04]  /*0ae0*/  LDS R18, [R16+0x140] ;  /* 0x0001400010127984 */ /* 0x000f680000000800 */
[----:B------:R-:W5:Y:S04]  /*0af0*/  LDS R23, [R16+0x180] ;  /* 0x0001800010177984 */ /* 0x000f680000000800 */
[----:B------:R-:W5:Y:S04]  /*0b00*/  LDS R20, [R16+0x1c0] ;  /* 0x0001c00010147984 */ /* 0x000f680000000800 */
[----:B------:R-:W-:Y:S04]  /*0b10*/  LDS R19, [R16+0x200] ;  /* 0x0002000010137984 */ /* 0x000fe80000000800 */
[----:B------:R-:W5:Y:S01]  /*0b20*/  LDS.128 R12, [R2+0x20] ;  /* 0x00002000020c7984 */ /* 0x000f620000000c00 */
[----:B0-----:R-:W-:-:S03]  /*0b30*/  FFMA R4, R4, R22, R21 ;  /* 0x0000001604047223 */ /* 0x001fc60000000015 */
[----:B------:R-:W0:Y:S01]  /*0b40*/  LDS R22, [R16+0x240] ;  /* 0x0002400010167984 */ /* 0x000e220000000800 */
[----:B-1----:R-:W-:-:S03]  /*0b50*/  FFMA R4, R27, R5, R4 ;  /* 0x000000051b047223 */ /* 0x002fc60000000004 */
[----:B------:R-:W1:Y:S01]  /*0b60*/  LDS R21, [R16+0x280] ;  /* 0x0002800010157984 */ /* 0x000e620000000800 */
[----:B--2---:R-:W-:-:S03]  /*0b70*/  FFMA R25, R25, R6, R4 ;  /* 0x0000000619197223 */ /* 0x004fc60000000004 */
[----:B------:R-:W2:Y:S01]  /*0b80*/  LDS R24, [R16+0x2c0] ;  /* 0x0002c00010187984 */ /* 0x000ea20000000800 */
[----:B---3--:R-:W-:-:S03]  /*0b90*/  FFMA R27, R26, R7, R25 ;  /* 0x000000071a1b7223 */ /* 0x008fc60000000019 */
[----:B------:R-:W-:Y:S04]  /*0ba0*/  LDS R25, [R16+0x300] ;  /* 0x0003000010197984 */ /* 0x000fe80000000800 */
[----:B------:R-:W3:Y:S01]  /*0bb0*/  LDS.128 R4, [R2+0x30] ;  /* 0x0000300002047984 */ /* 0x000ee20000000c00 */
[----:B----4-:R-:W-:-:S03]  /*0bc0*/  FFMA R27, R8, R17, R27 ;  /* 0x00000011081b7223 */ /* 0x010fc6000000001b */
[----:B------:R-:W4:Y:S04]  /*0bd0*/  LDS R26, [R16+0x340] ;  /* 0x00034000101a7984 */ /* 0x000f280000000800 */
[----:B------:R-:W4:Y:S01]  /*0be0*/  LDS R17, [R16+0x380] ;  /* 0x0003800010117984 */ /* 0x000f220000000800 */
[----:B-----5:R-:W-:-:S03]  /*0bf0*/  FFMA R18, R18, R9, R27 ;  /* 0x0000000912127223 */ /* 0x020fc6000000001b */
[----:B------:R-:W5:Y:S01]  /*0c00*/  LDS R8, [R16+0x3c0] ;  /* 0x0003c00010087984 */ /* 0x000f620000000800 */
[----:B------:R-:W-:-:S04]  /*0c10*/  FFMA R23, R23, R10, R18 ;  /* 0x0000000a17177223 */ /* 0x000fc80000000012 */
[----:B------:R-:W-:-:S04]  /*0c20*/  FFMA R11, R20, R11, R23 ;  /* 0x0000000b140b7223 */ /* 0x000fc80000000017 */
[----:B------:R-:W-:-:S04]  /*0c30*/  FFMA R11, R12, R19, R11 ;  /* 0x000000130c0b7223 */ /* 0x000fc8000000000b */
[----:B0-----:R-:W-:-:S04]  /*0c40*/  FFMA R22, R22, R13, R11 ;  /* 0x0000000d16167223 */ /* 0x001fc8000000000b */
[----:B-1----:R-:W-:-:S04]  /*0c50*/  FFMA R21, R21, R14, R22 ;  /* 0x0000000e15157223 */ /* 0x002fc80000000016 */
[----:B--2---:R-:W-:-:S04]  /*0c60*/  FFMA R15, R24, R15, R21 ;  /* 0x0000000f180f7223 */ /* 0x004fc80000000015 */
[----:B---3--:R-:W-:-:S04]  /*0c70*/  FFMA R15, R4, R25, R15 ;  /* 0x00000019040f7223 */ /* 0x008fc8000000000f */
[----:B----4-:R-:W-:-:S04]  /*0c80*/  FFMA R26, R26, R5, R15 ;  /* 0x000000051a1a7223 */ /* 0x010fc8000000000f */
[----:B------:R-:W-:-:S04]  /*0c90*/  FFMA R17, R17, R6, R26 ;  /* 0x0000000611117223 */ /* 0x000fc8000000001a */
[----:B-----5:R-:W-:Y:S01]  /*0ca0*/  FFMA R21, R8, R7, R17 ;  /* 0x0000000708157223 */ /* 0x020fe20000000011 */
[----:B------:R-:W-:Y:S06]  /*0cb0*/  BAR.SYNC.DEFER_BLOCKING 0x0 ;  /* 0x0000000000007b1d */ /* 0x000fec0000010000 */
.L_x_0:
[----:B------:R-:W0:Y:S01]  /*0cc0*/  LDCU UR4, c[0x0][0x3a0] ;  /* 0x00007400ff0477ac */ /* 0x000e220008000800 */
[----:B------:R-:W1:Y:S01]  /*0cd0*/  LDCU UR5, c[0x0][0x398] ;  /* 0x00007300ff0577ac */ /* 0x000e620008000800 */
[----:B0-----:R-:W-:-:S04]  /*0ce0*/  ISETP.GE.AND P0, PT, R3, UR4, PT ;  /* 0x0000000403007c0c */ /* 0x001fc8000bf06270 */
[----:B-1----:R-:W-:-:S13]  /*0cf0*/  ISETP.GE.OR P0, PT, R0, UR5, P0 ;  /* 0x0000000500007c0c */ /* 0x002fda0008706670 */
[----:B------:R-:W-:Y:S05]  /*0d00*/  @P0 EXIT ;  /* 0x000000000000094d */ /* 0x000fea0003800000 */
[----:B------:R-:W0:Y:S01]  /*0d10*/  LDC.64 R4, c[0x0][0x390] ;  /* 0x0000e400ff047b82 */ /* 0x000e220000000a00 */
[----:B------:R-:W-:-:S04]  /*0d20*/  IMAD R3, R0, UR4, R3 ;  /* 0x0000000400037c24 */ /* 0x000fc8000f8e0203 */
[----:B0-----:R-:W-:-:S05]  /*0d30*/  IMAD.WIDE R2, R3, 0x4, R4 ;  /* 0x0000000403027825 */ /* 0x001fca00078e0204 */
[----:B------:R-:W-:Y:S01]  /*0d40*/  STG.E desc[UR8][R2.64], R21 ;  /* 0x0000001502007986 */ /* 0x000fe2000c101908 */
[----:B------:R-:W-:Y:S05]  /*0d50*/  EXIT ;  /* 0x000000000000794d */ /* 0x000fea0003800000 */
.L_x_3:
[----:B------:R-:W-:-:S00]  /*0d60*/  BRA `(.L_x_3) ;  /* 0xfffffffc00fc7947 */ /* 0x000fc0000383ffff */
[----:B------:R-:W-:-:S00]  /*0d70*/  NOP ;  /* 0x0000000000007918 */ /* 0x000fc00000000000 */
        /* <DEDUP_REMOVED lines=8> */
.L_x_10:


//--------------------- .text._Z12matMulKernelPfS_S_iii --------------------------
	.section	.text._Z12matMulKernelPfS_S_iii,"ax",@progbits
	.align	128
        .global         _Z12matMulKernelPfS_S_iii
        .type           _Z12matMulKernelPfS_S_iii,@function
        .size           _Z12matMulKernelPfS_S_iii,(.L_x_11 - _Z12matMulKernelPfS_S_iii)
        .other          _Z12matMulKernelPfS_S_iii,@"STO_CUDA_ENTRY STV_DEFAULT"
_Z12matMulKernelPfS_S_iii:
.text._Z12matMulKernelPfS_S_iii:
[----:B------:R-:W-:Y:S01]  /*0000*/  LDC R1, c[0x0][0x37c] ;  /* 0x0000df00ff017b82 */ /* 0x000fe20000000800 */
[----:B------:R-:W0:Y:S07]  /*0010*/  S2R R5, SR_TID.X ;  /* 0x0000000000057919 */ /* 0x000e2e0000002100 */
[----:B------:R-:W1:Y:S01]  /*0020*/  LDC R16, c[0x0][0x364] ;  /* 0x0000d900ff107b82 */ /* 0x000e620000000800 */
[----:B------:R-:W2:Y:S01]  /*0030*/  LDCU UR6, c[0x0][0x398] ;  /* 0x00007300ff0677ac */ /* 0x000ea20008000800 */
[----:B------:R-:W1:Y:S06]  /*0040*/  S2R R3, SR_TID.Y ;  /* 0x0000000000037919 */ /* 0x000e6c0000002200 */
[----:B------:R-:W0:Y:S08]  /*0050*/  S2UR UR5, SR_CTAID.X ;  /* 0x00000000000579c3 */ /* 0x000e300000002500 */
[----:B------:R-:W0:Y:S08]  /*0060*/  LDC R0, c[0x0][0x360] ;  /* 0x0000d800ff007b82 */ /* 0x000e300000000800 */
[----:B------:R-:W1:Y:S08]  /*0070*/  S2UR UR4, SR_CTAID.Y ;  /* 0x00000000000479c3 */ /* 0x000e700000002600 */
[----:B------:R-:W3:Y:S01]  /*0080*/  LDC R17, c[0x0][0x3a0] ;  /* 0x0000e800ff117b82 */ /* 0x000ee20000000800 */
[----:B0-----:R-:W-:-:S02]  /*0090*/  IMAD R0, R0, UR5, R5 ;  /* 0x0000000500007c24 */ /* 0x001fc4000f8e0205 */
[----:B-1----:R-:W-:-:S03]  /*00a0*/  IMAD R16, R16, UR4, R3 ;  /* 0x0000000410107c24 */ /* 0x002fc6000f8e0203 */
[----:B---3--:R-:W-:-:S04]  /*00b0*/  ISETP.GE.AND P0, PT, R0, R17, PT ;  /* 0x000000110000720c */ /* 0x008fc80003f06270 */
[----:B--2---:R-:W-:-:S13]  /*00c0*/  ISETP.GE.OR P0, PT, R16, UR6, P0 ;  /* 0x0000000610007c0c */ /* 0x004fda0008706670 */
[----:B------:R-:W-:Y:S05]  /*00d0*/  @P0 EXIT ;  /* 0x000000000000094d */ /* 0x000fea0003800000 */
[----:B------:R-:W0:Y:S01]  /*00e0*/  LDC R19, c[0x0][0x39c] ;  /* 0x0000e700ff137b82 */ /* 0x000e220000000800 */
[----:B------:R-:W1:Y:S01]  /*00f0*/  LDCU.64 UR4, c[0x0][0x358] ;  /* 0x00006b00ff0477ac */ /* 0x000e620008000a00 */
[----:B------:R-:W-:Y:S01]  /*0100*/  HFMA2 R24, -RZ, RZ, 0, 0 ;  /* 0x00000000ff187431 */ /* 0x000fe200000001ff */
[----:B0-----:R-:W-:-:S13]  /*0110*/  ISETP.GE.AND P0, PT, R19, 0x1, PT ;  /* 0x000000011300780c */ /* 0x001fda0003f06270 */
[----:B-1----:R-:W-:Y:S05]  /*0120*/  @!P0 BRA `(.L_x_4) ;  /* 0x0000000400e08947 */ /* 0x002fea0003800000 */
[C---:B------:R-:W-:Y:S01]  /*0130*/  ISETP.GE.U32.AND P1, PT, R19.reuse, 0x8, PT ;  /* 0x000000081300780c */ /* 0x040fe20003f26070 */
[----:B------:R-:W-:Y:S01]  /*0140*/  IMAD R20, R16, R19, RZ ;  /* 0x0000001310147224 */ /* 0x000fe200078e02ff */
[----:B------:R-:W-:Y:S02]  /*0150*/  LOP3.LUT R27, R19, 0x7, RZ, 0xc0, !PT ;  /* 0x00000007131b7812 */ /* 0x000fe400078ec0ff */
[----:B------:R-:W-:Y:S02]  /*0160*/  MOV R24, RZ ;  /* 0x000000ff00187202 */ /* 0x000fe40000000f00 */
[----:B------:R-:W-:Y:S02]  /*0170*/  ISETP.NE.AND P0, PT, R27, RZ, PT ;  /* 0x000000ff1b00720c */ /* 0x000fe40003f05270 */
[----:B------:R-:W-:-:S05]  /*0180*/  MOV R21, RZ ;  /* 0x000000ff00157202 */ /* 0x000fca0000000f00 */
[----:B------:R-:W-:Y:S06]  /*0190*/  @!P1 BRA `(.L_x_5) ;  /* 0x0000000000c49947 */ /* 0x000fec0003800000 */
[----:B------:R-:W0:Y:S01]  /*01a0*/  LDC.64 R2, c[0x0][0x380] ;  /* 0x0000e000ff027b82 */ /* 0x000e220000000a00 */
[----:B------:R-:W-:Y:S02]  /*01b0*/  LOP3.LUT R21, R19, 0x7ffffff8, RZ, 0xc0, !PT ;  /* 0x7ffffff813157812 */ /* 0x000fe400078ec0ff */
[----:B------:R-:W-:Y:S02]  /*01c0*/  MOV R24, RZ ;  /* 0x000000ff00187202 */ /* 0x000fe40000000f00 */
[----:B------:R-:W-:Y:S02]  /*01d0*/  MOV R18, R0 ;  /* 0x0000000000127202 */ /* 0x000fe40000000f00 */
[----:B------:R-:W-:Y:S01]  /*01e0*/  IADD3 R22, PT, PT, -R21, RZ, RZ ;  /* 0x000000ff15167210 */ /* 0x000fe20007ffe1ff */
[----:B0-----:R-:W-:-:S03]  /*01f0*/  IMAD.WIDE.U32 R2, R20, 0x4, R2 ;  /* 0x0000000414027825 */ /* 0x001fc600078e0002 */
[----:B------:R-:W-:-:S04]  /*0200*/  IADD3 R4, P1, PT, R2, 0x10, RZ ;  /* 0x0000001002047810 */ /* 0x000fc80007f3e0ff */
[----:B------:R-:W-:-:S09]  /*0210*/  IADD3.X R5, PT, PT, RZ, R3, RZ, P1, !PT ;  /* 0x00000003ff057210 */ /* 0x000fd20000ffe4ff */
.L_x_6:
[----:B------:R-:W0:Y:S01]  /*0220*/  LDC.64 R14, c[0x0][0x388] ;  /* 0x0000e200ff0e7b82 */ /* 0x000e220000000a00 */
[----:B------:R-:W-:Y:S02]  /*0230*/  MOV R2, R4 ;  /* 0x0000000400027202 */ /* 0x000fe40000000f00 */
[----:B------:R-:W-:-:S05]  /*0240*/  MOV R3, R5 ;  /* 0x0000000500037202 */ /* 0x000fca0000000f00 */
[----:B------:R-:W2:Y:S04]  /*0250*/  LDG.E R25, desc[UR4][R2.64+-0x10] ;  /* 0xfffff00402197981 */ /* 0x000ea8000c1e1900 */
[----:B------:R-:W3:Y:S04]  /*0260*/  LDG.E R23, desc[UR4][R2.64+-0xc] ;  /* 0xfffff40402177981 */ /* 0x000ee8000c1e1900 */
[----:B------:R-:W4:Y:S04]  /*0270*/  LDG.E R29, desc[UR4][R2.64+-0x8] ;  /* 0xfffff804021d7981 */ /* 0x000f28000c1e1900 */
[----:B------:R-:W5:Y:S01]  /*0280*/  LDG.E R28, desc[UR4][R2.64+-0x4] ;  /* 0xfffffc04021c7981 */ /* 0x000f62000c1e1900 */
[----:B0-----:R-:W-:-:S05]  /*0290*/  IMAD.WIDE R14, R18, 0x4, R14 ;  /* 0x00000004120e7825 */ /* 0x001fca00078e020e */
[----:B------:R0:W2:Y:S01]  /*02a0*/  LDG.E R26, desc[UR4][R14.64] ;  /* 0x000000040e1a7981 */ /* 0x0000a2000c1e1900 */
[----:B------:R-:W-:-:S04]  /*02b0*/  IMAD.WIDE R12, R17, 0x4, R14 ;  /* 0x00000004110c7825 */ /* 0x000fc800078e020e */
[C---:B------:R-:W-:Y:S02]  /*02c0*/  IMAD.WIDE R4, R17.reuse, 0x4, R12 ;  /* 0x0000000411047825 */ /* 0x040fe400078e020c */
[----:B------:R-:W3:Y:S02]  /*02d0*/  LDG.E R12, desc[UR4][R12.64] ;  /* 0x000000040c0c7981 */ /* 0x000ee4000c1e1900 */
[C---:B------:R-:W-:Y:S02]  /*02e0*/  IMAD.WIDE R8, R17.reuse, 0x4, R4 ;  /* 0x0000000411087825 */ /* 0x040fe400078e0204 */
[----:B------:R-:W4:Y:S02]  /*02f0*/  LDG.E R4, desc[UR4][R4.64] ;  /* 0x0000000404047981 */ /* 0x000f24000c1e1900 */
[C---:B------:R-:W-:Y:S02]  /*0300*/  IMAD.WIDE R6, R17.reuse, 0x4, R8 ;  /* 0x0000000411067825 */ /* 0x040fe400078e0208 */
[----:B------:R-:W5:Y:S02]  /*0310*/  LDG.E R8, desc[UR4][R8.64] ;  /* 0x0000000408087981 */ /* 0x000f64000c1e1900 */
[----:B------:R-:W-:-:S02]  /*0320*/  IMAD.WIDE R10, R17, 0x4, R6 ;  /* 0x00000004110a7825 */ /* 0x000fc400078e0206 */
[----:B------:R-:W5:Y:S04]  /*0330*/  LDG.E R5, desc[UR4][R2.64] ;  /* 0x0000000402057981 */ /* 0x000f68000c1e1900 */
[----:B------:R-:W5:Y:S01]  /*0340*/  LDG.E R6, desc[UR4][R6.64] ;  /* 0x0000000406067981 */ /* 0x000f62000c1e1900 */
[----:B0-----:R-:W-:-:S03]  /*0350*/  IMAD.WIDE R14, R17, 0x4, R10 ;  /* 0x00000004110e7825 */ /* 0x001fc600078e020a */
[----:B------:R-:W5:Y:S04]  /*0360*/  LDG.E R10, desc[UR4][R10.64] ;  /* 0x000000040a0a7981 */ /* 0x000f68000c1e1900 */
[----:B------:R-:W5:Y:S04]  /*0370*/  LDG.E R13, desc[UR4][R14.64] ;  /* 0x000000040e0d7981 */ /* 0x000f68000c1e1900 */
[----:B------:R-:W5:Y:S04]  /*0380*/  LDG.E R7, desc[UR4][R2.64+0x4] ;  /* 0x0000040402077981 */ /* 0x000f68000c1e1900 */
[----:B------:R-:W5:Y:S01]  /*0390*/  LDG.E R9, desc[UR4][R2.64+0xc] ;  /* 0x00000c0402097981 */ /* 0x000f62000c1e1900 */
[----:B--2---:R-:W-:Y:S01]  /*03a0*/  FFMA R26, R25, R26, R24 ;  /* 0x0000001a191a7223 */ /* 0x004fe20000000018 */
[----:B------:R-:W-:-:S02]  /*03b0*/  IMAD.WIDE R24, R17, 0x4, R14 ;  /* 0x0000000411187825 */ /* 0x000fc400078e020e */
[----:B------:R-:W2:Y:S04]  /*03c0*/  LDG.E R14, desc[UR4][R2.64+0x8] ;  /* 0x00000804020e7981 */ /* 0x000ea8000c1e1900 */
[----:B------:R-:W2:Y:S01]  /*03d0*/  LDG.E R24, desc[UR4][R24.64] ;  /* 0x0000000418187981 */ /* 0x000ea2000c1e1900 */
[----:B---3--:R-:W-:Y:S01]  /*03e0*/  FFMA R12, R23, R12, R26 ;  /* 0x0000000c170c7223 */ /* 0x008fe2000000001a */
[----:B------:R-:W-:-:S03]  /*03f0*/  IADD3 R22, PT, PT, R22, 0x8, RZ ;  /* 0x0000000816167810 */ /* 0x000fc60007ffe0ff */
[----:B----4-:R-:W-:Y:S01]  /*0400*/  FFMA R29, R29, R4, R12 ;  /* 0x000000041d1d7223 */ /* 0x010fe2000000000c */
[----:B------:R-:W-:-:S03]  /*0410*/  ISETP.NE.AND P1, PT, R22, RZ, PT ;  /* 0x000000ff1600720c */ /* 0x000fc60003f25270 */
[----:B-----5:R-:W-:Y:S01]  /*0420*/  FFMA R8, R28, R8, R29 ;  /* 0x000000081c087223 */ /* 0x020fe2000000001d */
[----:B------:R-:W-:-:S03]  /*0430*/  IADD3 R4, P2, PT, R2, 0x20, RZ ;  /* 0x0000002002047810 */ /* 0x000fc60007f5e0ff */
[----:B------:R-:W-:Y:S01]  /*0440*/  FFMA R6, R5, R6, R8 ;  /* 0x0000000605067223 */ /* 0x000fe20000000008 */
[----:B------:R-:W-:Y:S02]  /*0450*/  IADD3.X R5, PT, PT, RZ, R3, RZ, P2, !PT ;  /* 0x00000003ff057210 */ /* 0x000fe400017fe4ff */
[----:B------:R-:W-:Y:S01]  /*0460*/  LEA R18, R17, R18, 0x3 ;  /* 0x0000001211127211 */ /* 0x000fe200078e18ff */
[----:B------:R-:W-:-:S04]  /*0470*/  FFMA R7, R7, R10, R6 ;  /* 0x0000000a07077223 */ /* 0x000fc80000000006 */
[----:B--2---:R-:W-:-:S04]  /*0480*/  FFMA R14, R14, R13, R7 ;  /* 0x0000000d0e0e7223 */ /* 0x004fc80000000007 */
[----:B------:R-:W-:Y:S01]  /*0490*/  FFMA R24, R9, R24, R14 ;  /* 0x0000001809187223 */ /* 0x000fe2000000000e */
[----:B------:R-:W-:Y:S06]  /*04a0*/  @P1 BRA `(.L_x_6) ;  /* 0xfffffffc005c1947 */ /* 0x000fec000383ffff */
.L_x_5:
[----:B------:R-:W-:Y:S05]  /*04b0*/  @!P0 BRA `(.L_x_4) ;  /* 0x0000000000fc8947 */ /* 0x000fea0003800000 */
[----:B------:R-:W-:Y:S02]  /*04c0*/  ISETP.GE.U32.AND P1, PT, R27, 0x4, PT ;  /* 0x000000041b00780c */ /* 0x000fe40003f26070 */
[----:B------:R-:W-:-:S04]  /*04d0*/  LOP3.LUT R14, R19, 0x3, RZ, 0xc0, !PT ;  /* 0x00000003130e7812 */ /* 0x000fc800078ec0ff */
[----:B------:R-:W-:-:S07]  /*04e0*/  ISETP.NE.AND P0, PT, R14, RZ, PT ;  /* 0x000000ff0e00720c */ /* 0x000fce0003f05270 */
[----:B------:R-:W-:Y:S06]  /*04f0*/  @!P1 BRA `(.L_x_7) ;  /* 0x00000000006c9947 */ /* 0x000fec0003800000 */
[----:B------:R-:W0:Y:S01]  /*0500*/  LDC.64 R4, c[0x0][0x388] ;  /* 0x0000e200ff047b82 */ /* 0x000e220000000a00 */
[----:B------:R-:W1:Y:S01]  /*0510*/  LDCU.64 UR6, c[0x0][0x380] ;  /* 0x00007000ff0677ac */ /* 0x000e620008000a00 */
[----:B------:R-:W-:Y:S01]  /*0520*/  IMAD R7, R21, R17, R0 ;  /* 0x0000001115077224 */ /* 0x000fe200078e0200 */
[CC--:B------:R-:W-:Y:S02]  /*0530*/  IADD3 R3, PT, PT, R20.reuse, R21.reuse, RZ ;  /* 0x0000001514037210 */ /* 0x0c0fe40007ffe0ff */
[----:B------:R-:W-:-:S03]  /*0540*/  IADD3 R8, P1, PT, R20, R21, RZ ;  /* 0x0000001514087210 */ /* 0x000fc60007f3e0ff */
[----:B------:R-:W2:Y:S01]  /*0550*/  LDC.64 R12, c[0x0][0x380] ;  /* 0x0000e000ff0c7b82 */ /* 0x000ea20000000a00 */
[----:B0-----:R-:W-:-:S04]  /*0560*/  IMAD.WIDE R4, R7, 0x4, R4 ;  /* 0x0000000407047825 */ /* 0x001fc800078e0204 */
[----:B------:R-:W-:Y:S02]  /*0570*/  IMAD.WIDE R6, R17, 0x4, R4 ;  /* 0x0000000411067825 */ /* 0x000fe400078e0204 */
[----:B------:R-:W3:Y:S02]  /*0580*/  LDG.E R4, desc[UR4][R4.64] ;  /* 0x0000000404047981 */ /* 0x000ee4000c1e1900 */
[----:B--2---:R-:W-:Y:S01]  /*0590*/  IMAD.WIDE.U32 R12, R3, 0x4, R12 ;  /* 0x00000004030c7825 */ /* 0x004fe200078e000c */
[----:B------:R-:W-:Y:S02]  /*05a0*/  IADD3.X R3, PT, PT, RZ, RZ, RZ, P1, !PT ;  /* 0x000000ffff037210 */ /* 0x000fe40000ffe4ff */
[----:B-1----:R-:W-:-:S03]  /*05b0*/  LEA R2, P1, R8, UR6, 0x2 ;  /* 0x0000000608027c11 */ /* 0x002fc6000f8210ff */
[----:B------:R-:W3:Y:S01]  /*05c0*/  LDG.E R13, desc[UR4][R12.64] ;  /* 0x000000040c0d7981 */ /* 0x000ee2000c1e1900 */
[----:B------:R-:W-:Y:S01]  /*05d0*/  LEA.HI.X R3, R8, UR7, R3, 0x2, P1 ;  /* 0x0000000708037c11 */ /* 0x000fe200088f1403 */
[C---:B------:R-:W-:Y:S02]  /*05e0*/  IMAD.WIDE R8, R17.reuse, 0x4, R6 ;  /* 0x0000000411087825 */ /* 0x040fe400078e0206 */
[----:B------:R-:W2:Y:S04]  /*05f0*/  LDG.E R6, desc[UR4][R6.64] ;  /* 0x0000000406067981 */ /* 0x000ea8000c1e1900 */
[----:B------:R-:W2:Y:S01]  /*0600*/  LDG.E R15, desc[UR4][R2.64+0x4] ;  /* 0x00000404020f7981 */ /* 0x000ea2000c1e1900 */
[----:B------:R-:W-:-:S03]  /*0610*/  IMAD.WIDE R10, R17, 0x4, R8 ;  /* 0x00000004110a7825 */ /* 0x000fc600078e0208 */
[----:B------:R-:W4:Y:S04]  /*0620*/  LDG.E R22, desc[UR4][R8.64] ;  /* 0x0000000408167981 */ /* 0x000f28000c1e1900 */
[----:B------:R-:W4:Y:S04]  /*0630*/  LDG.E R18, desc[UR4][R2.64+0x8] ;  /* 0x0000080402127981 */ /* 0x000f28000c1e1900 */
[----:B------:R-:W5:Y:S04]  /*0640*/  LDG.E R26, desc[UR4][R2.64+0xc] ;  /* 0x00000c04021a7981 */ /* 0x000f68000c1e1900 */
[----:B------:R-:W5:Y:S01]  /*0650*/  LDG.E R10, desc[UR4][R10.64] ;  /* 0x000000040a0a7981 */ /* 0x000f62000c1e1900 */
[----:B------:R-:W-:Y:S01]  /*0660*/  IADD3 R21, PT, PT, R21, 0x4, RZ ;  /* 0x0000000415157810 */ /* 0x000fe20007ffe0ff */
[----:B---3--:R-:W-:-:S04]  /*0670*/  FFMA R24, R13, R4, R24 ;  /* 0x000000040d187223 */ /* 0x008fc80000000018 */
[----:B--2---:R-:W-:-:S04]  /*0680*/  FFMA R15, R15, R6, R24 ;  /* 0x000000060f0f7223 */ /* 0x004fc80000000018 */
[----:B----4-:R-:W-:-:S04]  /*0690*/  FFMA R15, R18, R22, R15 ;  /* 0x00000016120f7223 */ /* 0x010fc8000000000f */
[----:B-----5:R-:W-:-:S07]  /*06a0*/  FFMA R24, R26, R10, R15 ;  /* 0x0000000a1a187223 */ /* 0x020fce000000000f */
.L_x_7:
[----:B------:R-:W-:Y:S05]  /*06b0*/  @!P0 BRA `(.L_x_4) ;  /* 0x00000000007c8947 */ /* 0x000fea0003800000 */
[----:B------:R-:W-:Y:S01]  /*06c0*/  ISETP.NE.AND P1, PT, R14, 0x1, PT ;  /* 0x000000010e00780c */ /* 0x000fe20003f25270 */
[----:B------:R-:W0:Y:S01]  /*06d0*/  LDC.64 R10, c[0x0][0x380] ;  /* 0x0000e000ff0a7b82 */ /* 0x000e220000000a00 */
[----:B------:R-:W-:-:S04]  /*06e0*/  LOP3.LUT R19, R19, 0x1, RZ, 0xc0, !PT ;  /* 0x0000000113137812 */ /* 0x000fc800078ec0ff */
[----:B------:R-:W-:-:S03]  /*06f0*/  ISETP.NE.U32.AND P0, PT, R19, 0x1, PT ;  /* 0x000000011300780c */ /* 0x000fc60003f05070 */
[----:B------:R-:W1:Y:S04]  /*0700*/  LDC.64 R8, c[0x0][0x388] ;  /* 0x0000e200ff087b82 */ /* 0x000e680000000a00 */
[CC--:B------:R-:W-:Y:S02]  /*0710*/  @P1 IADD3 R13, PT, PT, R20.reuse, R21.reuse, RZ ;  /* 0x00000015140d1210 */ /* 0x0c0fe40007ffe0ff */
[----:B------:R-:W-:Y:S02]  /*0720*/  @P1 IADD3 R12, P2, PT, R20, R21, RZ ;  /* 0x00000015140c1210 */ /* 0x000fe40007f5e0ff */
[----:B------:R-:W2:Y:S02]  /*0730*/  @P1 LDC.64 R2, c[0x0][0x380] ;  /* 0x0000e000ff021b82 */ /* 0x000ea40000000a00 */
[----:B------:R-:W-:-:S06]  /*0740*/  @P1 IADD3.X R14, PT, PT, RZ, RZ, RZ, P2, !PT ;  /* 0x000000ffff0e1210 */ /* 0x000fcc00017fe4ff */
[----:B------:R-:W3:Y:S01]  /*0750*/  LDC.64 R4, c[0x0][0x380] ;  /* 0x0000e000ff047b82 */ /* 0x000ee20000000a00 */
[----:B0-----:R-:W-:-:S04]  /*0760*/  @P1 IMAD.WIDE.U32 R10, R13, 0x4, R10 ;  /* 0x000000040d0a1825 */ /* 0x001fc800078e000a */
[C---:B------:R-:W-:Y:S01]  /*0770*/  @P1 IMAD R13, R21.reuse, R17, R0 ;  /* 0x00000011150d1224 */ /* 0x040fe200078e0200 */
[----:B------:R-:W-:Y:S01]  /*0780*/  @P1 IADD3 R21, PT, PT, R21, 0x2, RZ ;  /* 0x0000000215151810 */ /* 0x000fe20007ffe0ff */
[----:B------:R-:W4:Y:S01]  /*0790*/  @P1 LDG.E R11, desc[UR4][R10.64] ;  /* 0x000000040a0b1981 */ /* 0x000f22000c1e1900 */
[----:B------:R-:W0:Y:S01]  /*07a0*/  LDC.64 R6, c[0x0][0x388] ;  /* 0x0000e200ff067b82 */ /* 0x000e220000000a00 */
[----:B-1----:R-:W-:Y:S01]  /*07b0*/  @P1 IMAD.WIDE R8, R13, 0x4, R8 ;  /* 0x000000040d081825 */ /* 0x002fe200078e0208 */
[----:B------:R-:W-:Y:S02]  /*07c0*/  @!P0 IADD3 R15, PT, PT, R20, R21, RZ ;  /* 0x00000015140f8210 */ /* 0x000fe40007ffe0ff */
[----:B--2---:R-:W-:Y:S01]  /*07d0*/  @P1 LEA R2, P2, R12, R2, 0x2 ;  /* 0x000000020c021211 */ /* 0x004fe200078410ff */
[----:B------:R-:W-:-:S03]  /*07e0*/  @!P0 IMAD R21, R21, R17, R0 ;  /* 0x0000001115158224 */ /* 0x000fc600078e0200 */
[----:B------:R-:W-:Y:S01]  /*07f0*/  @P1 LEA.HI.X R3, R12, R3, R14, 0x2, P2 ;  /* 0x000000030c031211 */ /* 0x000fe200010f140e */
[----:B------:R-:W-:Y:S01]  /*0800*/  @P1 IMAD.WIDE R12, R17, 0x4, R8 ;  /* 0x00000004110c1825 */ /* 0x000fe200078e0208 */
[----:B------:R-:W4:Y:S03]  /*0810*/  @P1 LDG.E R14, desc[UR4][R8.64] ;  /* 0x00000004080e1981 */ /* 0x000f26000c1e1900 */
[----:B---3--:R-:W-:Y:S01]  /*0820*/  @!P0 IMAD.WIDE.U32 R4, R15, 0x4, R4 ;  /* 0x000000040f048825 */ /* 0x008fe200078e0004 */
[----:B------:R-:W2:Y:S04]  /*0830*/  @P1 LDG.E R2, desc[UR4][R2.64+0x4] ;  /* 0x0000040402021981 */ /* 0x000ea8000c1e1900 */
[----:B------:R-:W2:Y:S01]  /*0840*/  @P1 LDG.E R12, desc[UR4][R12.64] ;  /* 0x000000040c0c1981 */ /* 0x000ea2000c1e1900 */
[----:B0-----:R-:W-:-:S03]  /*0850*/  @!P0 IMAD.WIDE R6, R21, 0x4, R6 ;  /* 0x0000000415068825 */ /* 0x001fc600078e0206 */
[----:B------:R-:W3:Y:S04]  /*0860*/  @!P0 LDG.E R5, desc[UR4][R4.64] ;  /* 0x0000000404058981 */ /* 0x000ee8000c1e1900 */
[----:B------:R-:W3:Y:S01]  /*0870*/  @!P0 LDG.E R6, desc[UR4][R6.64] ;  /* 0x0000000406068981 */ /* 0x000ee2000c1e1900 */
[----:B----4-:R-:W-:-:S04]  /*0880*/  @P1 FFMA R11, R11, R14, R24 ;  /* 0x0000000e0b0b1223 */ /* 0x010fc80000000018 */
[----:B--2---:R-:W-:-:S04]  /*0890*/  @P1 FFMA R24, R2, R12, R11 ;  /* 0x0000000c02181223 */ /* 0x004fc8000000000b */
[----:B---3--:R-:W-:-:S07]  /*08a0*/  @!P0 FFMA R24, R5, R6, R24 ;  /* 0x0000000605188223 */ /* 0x008fce0000000018 */
.L_x_4:
[----:B------:R-:W0:Y:S01]  /*08b0*/  LDC.64 R2, c[0x0][0x390] ;  /* 0x0000e400ff027b82 */ /* 0x000e220000000a00 */
[----:B------:R-:W-:-:S04]  /*08c0*/  IMAD R17, R16, R17, R0 ;  /* 0x0000001110117224 */ /* 0x000fc800078e0200 */
[----:B0-----:R-:W-:-:S05]  /*08d0*/  IMAD.WIDE R2, R17, 0x4, R2 ;  /* 0x0000000411027825 */ /* 0x001fca00078e0202 */
[----:B------:R-:W-:Y:S01]  /*08e0*/  STG.E desc[UR4][R2.64], R24 ;  /* 0x0000001802007986 */ /* 0x000fe2000c101904 */
[----:B------:R-:W-:Y:S05]  /*08f0*/  EXIT ;  /* 0x000000000000794d */ /* 0x000fea0003800000 */
.L_x_8:
        /* <DEDUP_REMOVED lines=16> */
.L_x_11:


//--------------------- .text._Z15transposeKernelPfS_ii --------------------------
	.section	.text._Z15transposeKernelPfS_ii,"ax",@progbits
	.align	128
        .global         _Z15transposeKernelPfS_ii
        .type           _Z15transposeKernelPfS_ii,@function
        .size           _Z15transposeKernelPfS_ii,(.L_x_12 - _Z15transposeKernelPfS_ii)
        .other          _Z15transposeKernelPfS_ii,@"STO_CUDA_ENTRY STV_DEFAULT"
_Z15transposeKernelPfS_ii:
.text._Z15transposeKernelPfS_ii:
[----:B------:R-:W-:Y:S01]  /*0000*/  LDC R1, c[0x0][0x37c] ;  /* 0x0000df00ff017b82 */ /* 0x000fe20000000800 */
[----:B------:R-:W0:Y:S07]  /*0010*/  S2R R2, SR_TID.Y ;  /* 0x0000000000027919 */ /* 0x000e2e0000002200 */
[----:B------:R-:W1:Y:S01]  /*0020*/  LDC R0, c[0x0][0x360] ;  /* 0x0000d800ff007b82 */ /* 0x000e620000000800 */
[----:B------:R-:W2:Y:S01]  /*0030*/  LDCU.64 UR6, c[0x0][0x390] ;  /* 0x00007200ff0677ac */ /* 0x000ea20008000a00 */
[----:B------:R-:W1:Y:S06]  /*0040*/  S2R R3, SR_TID.X ;  /* 0x0000000000037919 */ /* 0x000e6c0000002100 */
[----:B------:R-:W0:Y:S08]  /*0050*/  S2UR UR5, SR_CTAID.Y ;  /* 0x00000000000579c3 */ /* 0x000e300000002600 */
[----:B------:R-:W0:Y:S08]  /*0060*/  LDC R7, c[0x0][0x364] ;  /* 0x0000d900ff077b82 */ /* 0x000e300000000800 */
[----:B------:R-:W1:Y:S01]  /*0070*/  S2UR UR4, SR_CTAID.X ;  /* 0x00000000000479c3 */ /* 0x000e620000002500 */
[----:B0-----:R-:W-:-:S05]  /*0080*/  IMAD R7, R7, UR5, R2 ;  /* 0x0000000507077c24 */ /* 0x001fca000f8e0202 */
[----:B--2---:R-:W-:Y:S01]  /*0090*/  ISETP.GE.AND P0, PT, R7, UR7, PT ;  /* 0x0000000707007c0c */ /* 0x004fe2000bf06270 */
[----:B-1----:R-:W-:-:S05]  /*00a0*/  IMAD R0, R0, UR4, R3 ;  /* 0x0000000400007c24 */ /* 0x002fca000f8e0203 */
[----:B------:R-:W-:-:S13]  /*00b0*/  ISETP.GE.OR P0, PT, R0, UR6, P0 ;  /* 0x0000000600007c0c */ /* 0x000fda0008706670 */
[----:B------:R-:W-:Y:S05]  /*00c0*/  @P0 EXIT ;  /* 0x000000000000094d */ /* 0x000fea0003800000 */
[----:B------:R-:W0:Y:S01]  /*00d0*/  LDC.64 R2, c[0x0][0x380] ;  /* 0x0000e000ff027b82 */ /* 0x000e220000000a00 */
[----:B------:R-:W1:Y:S01]  /*00e0*/  LDCU.64 UR4, c[0x0][0x358] ;  /* 0x00006b00ff0477ac */ /* 0x000e620008000a00 */
[----:B------:R-:W-:-:S04]  /*00f0*/  IMAD R5, R0, UR7, R7 ;  /* 0x0000000700057c24 */ /* 0x000fc8000f8e0207 */
[----:B0-----:R-:W-:Y:S02]  /*0100*/  IMAD.WIDE R2, R5, 0x4, R2 ;  /* 0x0000000405027825 */ /* 0x001fe400078e0202 */
[----:B------:R-:W0:Y:S04]  /*0110*/  LDC.64 R4, c[0x0][0x388] ;  /* 0x0000e200ff047b82 */ /* 0x000e280000000a00 */
[----:B-1----:R-:W2:Y:S01]  /*0120*/  LDG.E R3, desc[UR4][R2.64] ;  /* 0x0000000402037981 */ /* 0x002ea2000c1e1900 */
[----:B------:R-:W-:-:S04]  /*0130*/  IMAD R7, R7, UR6, R0 ;  /* 0x0000000607077c24 */ /* 0x000fc8000f8e0200 */
[----:B0-----:R-:W-:-:S05]  /*0140*/  IMAD.WIDE R4, R7, 0x4, R4 ;  /* 0x0000000407047825 */ /* 0x001fca00078e0204 */
[----:B--2---:R-:W-:Y:S01]  /*0150*/  STG.E desc[UR4][R4.64], R3 ;  /* 0x0000000304007986 */ /* 0x004fe2000c101904 */
[----:B------:R-:W-:Y:S05]  /*0160*/  EXIT ;  /* 0x000000000000794d */ /* 0x000fea0003800000 */
.L_x_9:
        /* <DEDUP_REMOVED lines=9> */
.L_x_12:


//--------------------- .nv.shared._Z17matMulTiledKernelPfS_S_iiii --------------------------
	.section	.nv.shared._Z17matMulTiledKernelPfS_S_iiii,"aw",@nobits
	.sectionflags	@""
	.align	4
.nv.shared._Z17matMulTiledKernelPfS_S_iiii:
	.zero		3072


//--------------------- .nv.shared.reserved.0     --------------------------
	.section	.nv.shared.reserved.0,"aw",@nobits
	.weak		__nv_reservedSMEM_offset_0_alias
	.size		__nv_reservedSMEM_offset_0_alias, 0, 64
	.other		__nv_reservedSMEM_offset_0_alias,@"STO_CUDA_RESERVED_SHARED STV_DEFAULT"
__nv_reservedSMEM_offset_0_alias:
	.zero		0
	.zero		64


//--------------------- .nv.constant0._Z17matMulTiledKernelPfS_S_iiii --------------------------
	.section	.nv.constant0._Z17matMulTiledKernelPfS_S_iiii,"a",@progbits
	.sectionflags	@""
	.align	4
.nv.constant0._Z17matMulTiledKernelPfS_S_iiii:
	.zero		936


//--------------------- .nv.constant0._Z12matMulKernelPfS_S_iii --------------------------
	.section	.nv.constant0._Z12matMulKernelPfS_S_iii,"a",@progbits
	.sectionflags	@""
	.align	4
.nv.constant0._Z12matMulKernelPfS_S_iii:
	.zero		932


//--------------------- .nv.constant0._Z15transposeKernelPfS_ii --------------------------
	.section	.nv.constant0._Z15transposeKernelPfS_ii,"a",@progbits
	.sectionflags	@""
	.align	4
.nv.constant0._Z15transposeKernelPfS_ii:
	.zero		920


//--------------------- SYMBOLS --------------------------

	.type		.nv.reservedSmem.offset0,@object
	.size		.nv.reservedSmem.offset0,0x4
	.type		.nv.reservedSmem.cap,@object
	.size		.nv.reservedSmem.cap,0x4
